# CuTe-DSL kernel — source=fa4 family=fa4_fwd_sm100
# config = {"dtype": "BFloat16", "causal": true, "use_2cta": true, "q_stage": 1, "head_dim": 192, "head_dim_v": 192}


// ===== COMPILED SASS (sm_100a) =====

	.target	sm_100a

	.elftype	@"ET_EXEC"


//--------------------- .note.nv.tkinfo           --------------------------
	.section	.note.nv.tkinfo,"",@"SHT_NOTE"
	.sectionflags	@"SHF_NOTE_NV_TKINFO"
	.tkinfo
        /*0018*/ 	.word	0x00000081
        /*0030*/ 	.string	""
        /*0030*/ 	.string	"ptxas"
        /*0030*/ 	.string	"Cuda compilation tools, release 12.9, V12.9.83"
        /*0030*/ 	.string	"Build system must define TOOLS_VERSION_EXTENDED"
        /*0030*/ 	.string	"-O 3 -arch sm_100a "



//--------------------- .note.nv.cuver            --------------------------
	.section	.note.nv.cuver,"",@"SHT_NOTE"
	.sectionflags	@"SHF_NOTE_NV_CUVER"
        /*0018*/ 	.short	0x0001
        /*001a*/ 	.short	0x0064
        /*001c*/ 	.short	0x0001
        /*001e*/ 	.short	0x0000
        /*0020*/ 	.short	0x0001
        /*0022*/ 	.short	0x0000


//--------------------- .nv.info                  --------------------------
	.section	.nv.info,"",@"SHT_CUDA_INFO"
	.align	4


	//----- nvinfo : EIATTR_REGCOUNT
	.align		4
        /*0000*/ 	.byte	0x04, 0x2f
        /*0002*/ 	.short	(.L_6 - .L_5)
	.align		4
.L_5:
        /*0004*/ 	.word	index@(kernel_cutlass_kernel_flash_attncuteflash_fwd_sm100FlashAttentionForwardSm100_object_at__tensor0000o19211101213_tensor0000o19211101213_tensor0000o19210111213_tensor0000o19211101213_tensor_0)
        /*0008*/ 	.word	0x00000080


	//----- nvinfo : EIATTR_FRAME_SIZE
	.align		4
.L_6:
        /*000c*/ 	.byte	0x04, 0x11
        /*000e*/ 	.short	(.L_8 - .L_7)
	.align		4
.L_7:
        /*0010*/ 	.word	index@($__internal_2_$__cuda_sm10x_tcgen05_guardrail_trap_unallocated_columns_being_dealloced)
        /*0014*/ 	.word	0x00000000


	//----- nvinfo : EIATTR_FRAME_SIZE
	.align		4
.L_8:
        /*0018*/ 	.byte	0x04, 0x11
        /*001a*/ 	.short	(.L_10 - .L_9)
	.align		4
.L_9:
        /*001c*/ 	.word	index@($__internal_1_$__cuda_sm10x_tcgen05_guardrail_trap_phase_invalid_during_alloc)
        /*0020*/ 	.word	0x00000000


	//----- nvinfo : EIATTR_FRAME_SIZE
	.align		4
.L_10:
        /*0024*/ 	.byte	0x04, 0x11
        /*0026*/ 	.short	(.L_12 - .L_11)
	.align		4
.L_11:
        /*0028*/ 	.word	index@($__internal_0_$__cuda_sm10x_tcgen05_guardrail_trap_col_being_dealloced_not_returned_by_alloc)
        /*002c*/ 	.word	0x00000000


	//----- nvinfo : EIATTR_FRAME_SIZE
	.align		4
.L_12:
        /*0030*/ 	.byte	0x04, 0x11
        /*0032*/ 	.short	(.L_14 - .L_13)
	.align		4
.L_13:
        /*0034*/ 	.word	index@(kernel_cutlass_kernel_flash_attncuteflash_fwd_sm100FlashAttentionForwardSm100_object_at__tensor0000o19211101213_tensor0000o19211101213_tensor0000o19210111213_tensor0000o19211101213_tensor_0)
        /*0038*/ 	.word	0x00000000


	//----- nvinfo : EIATTR_MIN_STACK_SIZE
	.align		4
.L_14:
        /*003c*/ 	.byte	0x04, 0x12
        /*003e*/ 	.short	(.L_16 - .L_15)
	.align		4
.L_15:
        /*0040*/ 	.word	index@(kernel_cutlass_kernel_flash_attncuteflash_fwd_sm100FlashAttentionForwardSm100_object_at__tensor0000o19211101213_tensor0000o19211101213_tensor0000o19210111213_tensor0000o19211101213_tensor_0)
        /*0044*/ 	.word	0x00000000
.L_16:


//--------------------- .nv.info.kernel_cutlass_kernel_flash_attncuteflash_fwd_sm100FlashAttentionForwardSm100_object_at__tensor0000o19211101213_tensor0000o19211101213_tensor0000o19210111213_tensor0000o19211101213_tensor_0 --------------------------
	.section	.nv.info.kernel_cutlass_kernel_flash_attncuteflash_fwd_sm100FlashAttentionForwardSm100_object_at__tensor0000o19211101213_tensor0000o19211101213_tensor0000o19210111213_tensor0000o19211101213_tensor_0,"",@"SHT_CUDA_INFO"
	.sectionflags	@""
	.align	4


	//----- nvinfo : EIATTR_CUDA_API_VERSION
	.align		4
        /*0000*/ 	.byte	0x04, 0x37
        /*0002*/ 	.short	(.L_18 - .L_17)
.L_17:
        /*0004*/ 	.word	0x00000081


	//----- nvinfo : EIATTR_KPARAM_INFO
	.align		4
.L_18:
        /*0008*/ 	.byte	0x04, 0x17
        /*000a*/ 	.short	(.L_20 - .L_19)
.L_19:
        /*000c*/ 	.word	0x00000000
        /*0010*/ 	.short	0x0018
        /*0012*/ 	.short	0x02e4
        /*0014*/ 	.byte	0x00, 0xf0, 0x11, 0x00


	//----- nvinfo : EIATTR_KPARAM_INFO
	.align		4
.L_20:
        /*0018*/ 	.byte	0x04, 0x17
        /*001a*/ 	.short	(.L_22 - .L_21)
.L_21:
        /*001c*/ 	.word	0x00000000
        /*0020*/ 	.short	0x0017
        /*0022*/ 	.short	0x02d8
        /*0024*/ 	.byte	0x00, 0xf0, 0x31, 0x00


	//----- nvinfo : EIATTR_KPARAM_INFO
	.align		4
.L_22:
        /*0028*/ 	.byte	0x04, 0x17
        /*002a*/ 	.short	(.L_24 - .L_23)
.L_23:
        /*002c*/ 	.word	0x00000000
        /*0030*/ 	.short	0x0016
        /*0032*/ 	.short	0x02d4
        /*0034*/ 	.byte	0x00, 0xf0, 0x11, 0x00


	//----- nvinfo : EIATTR_KPARAM_INFO
	.align		4
.L_24:
        /*0038*/ 	.byte	0x04, 0x17
        /*003a*/ 	.short	(.L_26 - .L_25)
.L_25:
        /*003c*/ 	.word	0x00000000
        /*0040*/ 	.short	0x0015
        /*0042*/ 	.short	0x02c8
        /*0044*/ 	.byte	0x00, 0xf0, 0x31, 0x00


	//----- nvinfo : EIATTR_KPARAM_INFO
	.align		4
.L_26:
        /*0048*/ 	.byte	0x04, 0x17
        /*004a*/ 	.short	(.L_28 - .L_27)
.L_27:
        /*004c*/ 	.word	0x00000000
        /*0050*/ 	.short	0x0014
        /*0052*/ 	.short	0x02bc
        /*0054*/ 	.byte	0x00, 0xf0, 0x31, 0x00


	//----- nvinfo : EIATTR_KPARAM_INFO
	.align		4
.L_28:
        /*0058*/ 	.byte	0x04, 0x17
        /*005a*/ 	.short	(.L_30 - .L_29)
.L_29:
        /*005c*/ 	.word	0x00000000
        /*0060*/ 	.short	0x0013
        /*0062*/ 	.short	0x02b0
        /*0064*/ 	.byte	0x00, 0xf0, 0x31, 0x00


	//----- nvinfo : EIATTR_KPARAM_INFO
	.align		4
.L_30:
        /*0068*/ 	.byte	0x04, 0x17
        /*006a*/ 	.short	(.L_32 - .L_31)
.L_31:
        /*006c*/ 	.word	0x00000000
        /*0070*/ 	.short	0x0012
        /*0072*/ 	.short	0x02a4
        /*0074*/ 	.byte	0x00, 0xf0, 0x31, 0x00


	//----- nvinfo : EIATTR_KPARAM_INFO
	.align		4
.L_32:
        /*0078*/ 	.byte	0x04, 0x17
        /*007a*/ 	.short	(.L_34 - .L_33)
.L_33:
        /*007c*/ 	.word	0x00000000
        /*0080*/ 	.short	0x0011
        /*0082*/ 	.short	0x02a0
        /*0084*/ 	.byte	0x00, 0xf0, 0x11, 0x00


	//----- nvinfo : EIATTR_KPARAM_INFO
	.align		4
.L_34:
        /*0088*/ 	.byte	0x04, 0x17
        /*008a*/ 	.short	(.L_36 - .L_35)
.L_35:
        /*008c*/ 	.word	0x00000000
        /*0090*/ 	.short	0x0010
        /*0092*/ 	.short	0x029c
        /*0094*/ 	.byte	0x00, 0xf0, 0x11, 0x00


	//----- nvinfo : EIATTR_KPARAM_INFO
	.align		4
.L_36:
        /*0098*/ 	.byte	0x04, 0x17
        /*009a*/ 	.short	(.L_38 - .L_37)
.L_37:
        /*009c*/ 	.word	0x00000000
        /*00a0*/ 	.short	0x000f
        /*00a2*/ 	.short	0x0298
        /*00a4*/ 	.byte	0x00, 0xf0, 0x11, 0x00


	//----- nvinfo : EIATTR_KPARAM_INFO
	.align		4
.L_38:
        /*00a8*/ 	.byte	0x04, 0x17
        /*00aa*/ 	.short	(.L_40 - .L_39)
.L_39:
        /*00ac*/ 	.word	0x00000000
        /*00b0*/ 	.short	0x000e
        /*00b2*/ 	.short	0x0294
        /*00b4*/ 	.byte	0x00, 0xf0, 0x11, 0x00


	//----- nvinfo : EIATTR_KPARAM_INFO
	.align		4
.L_40:
        /*00b8*/ 	.byte	0x04, 0x17
        /*00ba*/ 	.short	(.L_42 - .L_41)
.L_41:
        /*00bc*/ 	.word	0x00000000
        /*00c0*/ 	.short	0x000d
        /*00c2*/ 	.short	0x0290
        /*00c4*/ 	.byte	0x00, 0xf0, 0x11, 0x00


	//----- nvinfo : EIATTR_KPARAM_INFO
	.align		4
.L_42:
        /*00c8*/ 	.byte	0x04, 0x17
        /*00ca*/ 	.short	(.L_44 - .L_43)
.L_43:
        /*00cc*/ 	.word	0x00000000
        /*00d0*/ 	.short	0x000c
        /*00d2*/ 	.short	0x028c
        /*00d4*/ 	.byte	0x00, 0xf0, 0x11, 0x00


	//----- nvinfo : EIATTR_KPARAM_INFO
	.align		4
.L_44:
        /*00d8*/ 	.byte	0x04, 0x17
        /*00da*/ 	.short	(.L_46 - .L_45)
.L_45:
        /*00dc*/ 	.word	0x00000000
        /*00e0*/ 	.short	0x000b
        /*00e2*/ 	.short	0x0287
        /*00e4*/ 	.byte	0x00, 0xf0, 0x0d, 0x00


	//----- nvinfo : EIATTR_KPARAM_INFO
	.align		4
.L_46:
        /*00e8*/ 	.byte	0x04, 0x17
        /*00ea*/ 	.short	(.L_48 - .L_47)
.L_47:
        /*00ec*/ 	.word	0x00000000
        /*00f0*/ 	.short	0x000a
        /*00f2*/ 	.short	0x0284
        /*00f4*/ 	.byte	0x00, 0xf0, 0x0d, 0x00


	//----- nvinfo : EIATTR_KPARAM_INFO
	.align		4
.L_48:
        /*00f8*/ 	.byte	0x04, 0x17
        /*00fa*/ 	.short	(.L_50 - .L_49)
.L_49:
        /*00fc*/ 	.word	0x00000000
        /*0100*/ 	.short	0x0009
        /*0102*/ 	.short	0x0280
        /*0104*/ 	.byte	0x00, 0xf0, 0x11, 0x00


	//----- nvinfo : EIATTR_KPARAM_INFO
	.align		4
.L_50:
        /*0108*/ 	.byte	0x04, 0x17
        /*010a*/ 	.short	(.L_52 - .L_51)
.L_51:
        /*010c*/ 	.word	0x00000000
        /*0110*/ 	.short	0x0008
        /*0112*/ 	.short	0x0200
        /*0114*/ 	.byte	0x00, 0xf0, 0x01, 0x02


	//----- nvinfo : EIATTR_KPARAM_INFO
	.align		4
.L_52:
        /*0118*/ 	.byte	0x04, 0x17
        /*011a*/ 	.short	(.L_54 - .L_53)
.L_53:
        /*011c*/ 	.word	0x00000000
        /*0120*/ 	.short	0x0007
        /*0122*/ 	.short	0x0180
        /*0124*/ 	.byte	0x00, 0xf0, 0x01, 0x02


	//----- nvinfo : EIATTR_KPARAM_INFO
	.align		4
.L_54:
        /*0128*/ 	.byte	0x04, 0x17
        /*012a*/ 	.short	(.L_56 - .L_55)
.L_55:
        /*012c*/ 	.word	0x00000000
        /*0130*/ 	.short	0x0006
        /*0132*/ 	.short	0x0100
        /*0134*/ 	.byte	0x00, 0xf0, 0x01, 0x02


	//----- nvinfo : EIATTR_KPARAM_INFO
	.align		4
.L_56:
        /*0138*/ 	.byte	0x04, 0x17
        /*013a*/ 	.short	(.L_58 - .L_57)
.L_57:
        /*013c*/ 	.word	0x00000000
        /*0140*/ 	.short	0x0005
        /*0142*/ 	.short	0x0080
        /*0144*/ 	.byte	0x00, 0xf0, 0x01, 0x02


	//----- nvinfo : EIATTR_KPARAM_INFO
	.align		4
.L_58:
        /*0148*/ 	.byte	0x04, 0x17
        /*014a*/ 	.short	(.L_60 - .L_59)
.L_59:
        /*014c*/ 	.word	0x00000000
        /*0150*/ 	.short	0x0004
        /*0152*/ 	.short	0x0030
        /*0154*/ 	.byte	0x00, 0xf0, 0xa1, 0x00


	//----- nvinfo : EIATTR_KPARAM_INFO
	.align		4
.L_60:
        /*0158*/ 	.byte	0x04, 0x17
        /*015a*/ 	.short	(.L_62 - .L_61)
.L_61:
        /*015c*/ 	.word	0x00000000
        /*0160*/ 	.short	0x0003
        /*0162*/ 	.short	0x0024
        /*0164*/ 	.byte	0x00, 0xf0, 0x31, 0x00


	//----- nvinfo : EIATTR_KPARAM_INFO
	.align		4
.L_62:
        /*0168*/ 	.byte	0x04, 0x17
        /*016a*/ 	.short	(.L_64 - .L_63)
.L_63:
        /*016c*/ 	.word	0x00000000
        /*0170*/ 	.short	0x0002
        /*0172*/ 	.short	0x0018
        /*0174*/ 	.byte	0x00, 0xf0, 0x31, 0x00


	//----- nvinfo : EIATTR_KPARAM_INFO
	.align		4
.L_64:
        /*0178*/ 	.byte	0x04, 0x17
        /*017a*/ 	.short	(.L_66 - .L_65)
.L_65:
        /*017c*/ 	.word	0x00000000
        /*0180*/ 	.short	0x0001
        /*0182*/ 	.short	0x000c
        /*0184*/ 	.byte	0x00, 0xf0, 0x31, 0x00


	//----- nvinfo : EIATTR_KPARAM_INFO
	.align		4
.L_66:
        /*0188*/ 	.byte	0x04, 0x17
        /*018a*/ 	.short	(.L_68 - .L_67)
.L_67:
        /*018c*/ 	.word	0x00000000
        /*0190*/ 	.short	0x0000
        /*0192*/ 	.short	0x0000
        /*0194*/ 	.byte	0x00, 0xf0, 0x31, 0x00


	//----- nvinfo : EIATTR_AT_ENTRY_FRAGMENTS
	.align		4
.L_68:
        /*0198*/ 	.byte	0x04, 0x4f
        /*019a*/ 	.short	(.L_70 - .L_69)


	//   ....[0]....
.L_69:
        /*019c*/ 	.word	0x00000004


	//   ....[1]....
        /*01a0*/ 	.word	0x00000005


	//----- nvinfo : EIATTR_RESERVED_SMEM_USED
	.align		4
.L_70:
        /*01a4*/ 	.byte	0x01, 0x41
	.zero		2


	//----- nvinfo : EIATTR_SPARSE_MMA_MASK
	.align		4
        /*01a8*/ 	.byte	0x03, 0x50
        /*01aa*/ 	.short	0x0000


	//----- nvinfo : EIATTR_TCGEN05_2CTA_USED
	.align		4
        /*01ac*/ 	.byte	0x01, 0x52
	.zero		2


	//----- nvinfo : EIATTR_MAXREG_COUNT
	.align		4
        /*01b0*/ 	.byte	0x03, 0x1b
        /*01b2*/ 	.short	0x0080


	//----- nvinfo : EIATTR_NUM_BARRIERS
	.align		4
        /*01b4*/ 	.byte	0x02, 0x4c
        /*01b6*/ 	.byte	0x10
	.zero		1


	//----- nvinfo : EIATTR_INT_WARP_WIDE_INSTR_OFFSETS
	.align		4
        /*01b8*/ 	.byte	0x04, 0x31
        /*01ba*/ 	.short	(.L_72 - .L_71)


	//   ....[0]....
.L_71:
        /*01bc*/ 	.word	0x00004980


	//   ....[1]....
        /*01c0*/ 	.word	0x000049b0


	//----- nvinfo : EIATTR_COOP_GROUP_MASK_REGIDS
	.align		4
.L_72:
        /*01c4*/ 	.byte	0x04, 0x29
        /*01c6*/ 	.short	(.L_74 - .L_73)


	//   ....[0]....
.L_73:
        /*01c8*/ 	.word	0xffffffff


	//   ....[1]....
        /*01cc*/ 	.word	0xffffffff


	//   ....[2]....
        /*01d0*/ 	.word	0xffffffff


	//   ....[3]....
        /*01d4*/ 	.word	0xffffffff


	//   ....[4]....
        /*01d8*/ 	.word	0xffffffff


	//   ....[5]....
        /*01dc*/ 	.word	0xffffffff


	//   ....[6]....
        /*01e0*/ 	.word	0xffffffff


	//   ....[7]....
        /*01e4*/ 	.word	0xffffffff


	//   ....[8]....
        /*01e8*/ 	.word	0xffffffff


	//   ....[9]....
        /*01ec*/ 	.word	0xffffffff


	//----- nvinfo : EIATTR_COOP_GROUP_INSTR_OFFSETS
	.align		4
.L_74:
        /*01f0*/ 	.byte	0x04, 0x28
        /*01f2*/ 	.short	(.L_76 - .L_75)


	//   ....[0]....
.L_75:
        /*01f4*/ 	.word	0x00000840


	//   ....[1]....
        /*01f8*/ 	.word	0x000022c0


	//   ....[2]....
        /*01fc*/ 	.word	0x00002920


	//   ....[3]....
        /*0200*/ 	.word	0x00002af0


	//   ....[4]....
        /*0204*/ 	.word	0x00004800


	//   ....[5]....
        /*0208*/ 	.word	0x00004a60


	//   ....[6]....
        /*020c*/ 	.word	0x00007cf0


	//   ....[7]....
        /*0210*/ 	.word	0x0000a0c0


	//   ....[8]....
        /*0214*/ 	.word	0x0000bdb0


	//   ....[9]....
        /*0218*/ 	.word	0x0000ccc0


	//----- nvinfo : EIATTR_REG_RECONFIG
	.align		4
.L_76:
        /*021c*/ 	.byte	0x01, 0x54
	.zero		2


	//----- nvinfo : EIATTR_VRC_CTA_INIT_COUNT
	.align		4
        /*0220*/ 	.byte	0x02, 0x4a
        /*0222*/ 	.byte	0x80
	.zero		1


	//----- nvinfo : EIATTR_MBARRIER_INSTR_OFFSETS
	.align		4
        /*0224*/ 	.byte	0x04, 0x39
        /*0226*/ 	.short	(.L_78 - .L_77)


	//   ....[0]....
.L_77:
        /*0228*/ 	.word	0x000003c0
        /*022c*/ 	.word	0x000000ff
        /*0230*/ 	.word	0x000000f0
        /*0234*/ 	.short	0x0100
        /*0236*/ 	.byte	0x06
	.zero		1


	//   ....[1]....
        /*0238*/ 	.word	0x00000400
        /*023c*/ 	.word	0x000000ff
        /*0240*/ 	.word	0x00000000
        /*0244*/ 	.short	0x0100
        /*0246*/ 	.byte	0x0e
	.zero		1


	//   ....[2]....
        /*0248*/ 	.word	0x00000410
        /*024c*/ 	.word	0x000000ff
        /*0250*/ 	.word	0x00000008
        /*0254*/ 	.short	0x0100
        /*0256*/ 	.byte	0x0e
	.zero		1


	//   ....[3]....
        /*0258*/ 	.word	0x000004e0
        /*025c*/ 	.word	0x000000ff
        /*0260*/ 	.word	0x00000010
        /*0264*/ 	.short	0x0100
        /*0266*/ 	.byte	0x04
	.zero		1


	//   ....[4]....
        /*0268*/ 	.word	0x000004f0
        /*026c*/ 	.word	0x000000ff
        /*0270*/ 	.word	0x00000018
        /*0274*/ 	.short	0x0100
        /*0276*/ 	.byte	0x04
	.zero		1


	//   ....[5]....
        /*0278*/ 	.word	0x00000500
        /*027c*/ 	.word	0x000000ff
        /*0280*/ 	.word	0x00000020
        /*0284*/ 	.short	0x0100
        /*0286*/ 	.byte	0x04
	.zero		1


	//   ....[6]....
        /*0288*/ 	.word	0x00000510
        /*028c*/ 	.word	0x000000ff
        /*0290*/ 	.word	0x00000028
        /*0294*/ 	.short	0x0100
        /*0296*/ 	.byte	0x04
	.zero		1


	//   ....[7]....
        /*0298*/ 	.word	0x00000520
        /*029c*/ 	.word	0x000000ff
        /*02a0*/ 	.word	0x00000030
        /*02a4*/ 	.short	0x0100
        /*02a6*/ 	.byte	0x04
	.zero		1


	//   ....[8]....
        /*02a8*/ 	.word	0x00000530
        /*02ac*/ 	.word	0x000000ff
        /*02b0*/ 	.word	0x00000038
        /*02b4*/ 	.short	0x0100
        /*02b6*/ 	.byte	0x04
	.zero		1


	//   ....[9]....
        /*02b8*/ 	.word	0x00000540
        /*02bc*/ 	.word	0x000000ff
        /*02c0*/ 	.word	0x00000040
        /*02c4*/ 	.short	0x0100
        /*02c6*/ 	.byte	0x04
	.zero		1


	//   ....[10]....
        /*02c8*/ 	.word	0x00000550
        /*02cc*/ 	.word	0x000000ff
        /*02d0*/ 	.word	0x00000048
        /*02d4*/ 	.short	0x0100
        /*02d6*/ 	.byte	0x04
	.zero		1


	//   ....[11]....
        /*02d8*/ 	.word	0x00000560
        /*02dc*/ 	.word	0x000000ff
        /*02e0*/ 	.word	0x00000050
        /*02e4*/ 	.short	0x0100
        /*02e6*/ 	.byte	0x04
	.zero		1


	//   ....[12]....
        /*02e8*/ 	.word	0x00000570
        /*02ec*/ 	.word	0x000000ff
        /*02f0*/ 	.word	0x00000058
        /*02f4*/ 	.short	0x0100
        /*02f6*/ 	.byte	0x04
	.zero		1


	//   ....[13]....
        /*02f8*/ 	.word	0x00000580
        /*02fc*/ 	.word	0x000000ff
        /*0300*/ 	.word	0x00000060
        /*0304*/ 	.short	0x0100
        /*0306*/ 	.byte	0x04
	.zero		1


	//   ....[14]....
        /*0308*/ 	.word	0x00000590
        /*030c*/ 	.word	0x000000ff
        /*0310*/ 	.word	0x00000068
        /*0314*/ 	.short	0x0100
        /*0316*/ 	.byte	0x04
	.zero		1


	//   ....[15]....
        /*0318*/ 	.word	0x000005a0
        /*031c*/ 	.word	0x000000ff
        /*0320*/ 	.word	0x00000070
        /*0324*/ 	.short	0x0100
        /*0326*/ 	.byte	0x04
	.zero		1


	//   ....[16]....
        /*0328*/ 	.word	0x000005b0
        /*032c*/ 	.word	0x000000ff
        /*0330*/ 	.word	0x00000078
        /*0334*/ 	.short	0x0100
        /*0336*/ 	.byte	0x04
	.zero		1


	//   ....[17]....
        /*0338*/ 	.word	0x000005c0
        /*033c*/ 	.word	0x000000ff
        /*0340*/ 	.word	0x00000080
        /*0344*/ 	.short	0x0100
        /*0346*/ 	.byte	0x04
	.zero		1


	//   ....[18]....
        /*0348*/ 	.word	0x000005d0
        /*034c*/ 	.word	0x000000ff
        /*0350*/ 	.word	0x00000088
        /*0354*/ 	.short	0x0100
        /*0356*/ 	.byte	0x04
	.zero		1


	//   ....[19]....
        /*0358*/ 	.word	0x00000770
        /*035c*/ 	.word	0x000000ff
        /*0360*/ 	.word	0x00000090
        /*0364*/ 	.short	0x0100
        /*0366*/ 	.byte	0x04
	.zero		1


	//   ....[20]....
        /*0368*/ 	.word	0x00000780
        /*036c*/ 	.word	0x000000ff
        /*0370*/ 	.word	0x00000098
        /*0374*/ 	.short	0x0100
        /*0376*/ 	.byte	0x04
	.zero		1


	//   ....[21]....
        /*0378*/ 	.word	0x00000790
        /*037c*/ 	.word	0x000000ff
        /*0380*/ 	.word	0x000000a0
        /*0384*/ 	.short	0x0100
        /*0386*/ 	.byte	0x04
	.zero		1


	//   ....[22]....
        /*0388*/ 	.word	0x000007a0
        /*038c*/ 	.word	0x000000ff
        /*0390*/ 	.word	0x000000a8
        /*0394*/ 	.short	0x0100
        /*0396*/ 	.byte	0x04
	.zero		1


	//   ....[23]....
        /*0398*/ 	.word	0x000007b0
        /*039c*/ 	.word	0x000000ff
        /*03a0*/ 	.word	0x000000b0
        /*03a4*/ 	.short	0x0100
        /*03a6*/ 	.byte	0x04
	.zero		1


	//   ....[24]....
        /*03a8*/ 	.word	0x000007c0
        /*03ac*/ 	.word	0x000000ff
        /*03b0*/ 	.word	0x000000b8
        /*03b4*/ 	.short	0x0100
        /*03b6*/ 	.byte	0x04
	.zero		1


	//   ....[25]....
        /*03b8*/ 	.word	0x000007d0
        /*03bc*/ 	.word	0x000000ff
        /*03c0*/ 	.word	0x000000c0
        /*03c4*/ 	.short	0x0100
        /*03c6*/ 	.byte	0x04
	.zero		1


	//   ....[26]....
        /*03c8*/ 	.word	0x000007e0
        /*03cc*/ 	.word	0x000000ff
        /*03d0*/ 	.word	0x000000c8
        /*03d4*/ 	.short	0x0100
        /*03d6*/ 	.byte	0x04
	.zero		1


	//   ....[27]....
        /*03d8*/ 	.word	0x00000ea0
        /*03dc*/ 	.word	0x000000ff
        /*03e0*/ 	.word	0x00000048
        /*03e4*/ 	.short	0x010a
        /*03e6*/ 	.byte	0x07
	.zero		1


	//   ....[28]....
        /*03e8*/ 	.word	0x000013c0
        /*03ec*/ 	.word	0x000000ff
        /*03f0*/ 	.word	0x00000008
        /*03f4*/ 	.short	0x010a
        /*03f6*/ 	.byte	0x07
	.zero		1


	//   ....[29]....
        /*03f8*/ 	.word	0x00001680
        /*03fc*/ 	.word	0x000000ff
        /*0400*/ 	.word	0x00000050
        /*0404*/ 	.short	0x010a
        /*0406*/ 	.byte	0x07
	.zero		1


	//   ....[30]....
        /*0408*/ 	.word	0x00001a70
        /*040c*/ 	.word	0x000000ff
        /*0410*/ 	.word	0x00000048
        /*0414*/ 	.short	0x010a
        /*0416*/ 	.byte	0x05
	.zero		1


	//   ....[31]....
        /*0418*/ 	.word	0x00001c60
        /*041c*/ 	.word	0x000000ff
        /*0420*/ 	.word	0x00000048
        /*0424*/ 	.short	0x010a
        /*0426*/ 	.byte	0x04
	.zero		1


	//   ....[32]....
        /*0428*/ 	.word	0x000020b0
        /*042c*/ 	.word	0x000000ff
        /*0430*/ 	.word	0x00000048
        /*0434*/ 	.short	0x010a
        /*0436*/ 	.byte	0x05
	.zero		1


	//   ....[33]....
        /*0438*/ 	.word	0x00002130
        /*043c*/ 	.word	0x000000ff
        /*0440*/ 	.word	0x00000008
        /*0444*/ 	.short	0x010a
        /*0446*/ 	.byte	0x04
	.zero		1


	//   ....[34]....
        /*0448*/ 	.word	0x000021b0
        /*044c*/ 	.word	0x000000ff
        /*0450*/ 	.word	0x00000008
        /*0454*/ 	.short	0x010a
        /*0456*/ 	.byte	0x04
	.zero		1


	//   ....[35]....
        /*0458*/ 	.word	0x00002290
        /*045c*/ 	.word	0x000000ff
        /*0460*/ 	.word	0x000000f0
        /*0464*/ 	.short	0x0100
        /*0466*/ 	.byte	0x06
	.zero		1


	//   ....[36]....
        /*0468*/ 	.word	0x00002540
        /*046c*/ 	.word	0x00000008
        /*0470*/ 	.word	0x00000000
        /*0474*/ 	.short	0x010a
        /*0476*/ 	.byte	0xff
	.zero		1


	//   ....[37]....
        /*0478*/ 	.word	0x00002560
        /*047c*/ 	.word	0x00000008
        /*0480*/ 	.word	0x00000000
        /*0484*/ 	.short	0x010a
        /*0486*/ 	.byte	0xff
	.zero		1


	//   ....[38]....
        /*0488*/ 	.word	0x00002780
        /*048c*/ 	.word	0x00000005
        /*0490*/ 	.word	0x00000000
        /*0494*/ 	.short	0x010a
        /*0496*/ 	.byte	0xff
	.zero		1


	//   ....[39]....
        /*0498*/ 	.word	0x000027a0
        /*049c*/ 	.word	0x00000005
        /*04a0*/ 	.word	0x00000000
        /*04a4*/ 	.short	0x010a
        /*04a6*/ 	.byte	0xff
	.zero		1


	//   ....[40]....
        /*04a8*/ 	.word	0x000028a0
        /*04ac*/ 	.word	0x00000008
        /*04b0*/ 	.word	0x00000000
        /*04b4*/ 	.short	0x0101
        /*04b6*/ 	.byte	0xff
	.zero		1


	//   ....[41]....
        /*04b8*/ 	.word	0x00002e70
        /*04bc*/ 	.word	0x000000ff
        /*04c0*/ 	.word	0x00000000
        /*04c4*/ 	.short	0x010a
        /*04c6*/ 	.byte	0x04
	.zero		1


	//   ....[42]....
        /*04c8*/ 	.word	0x00002e90
        /*04cc*/ 	.word	0x000000ff
        /*04d0*/ 	.word	0x00000010
        /*04d4*/ 	.short	0x010a
        /*04d6*/ 	.byte	0x04
	.zero		1


	//   ....[43]....
        /*04d8*/ 	.word	0x00003860
        /*04dc*/ 	.word	0x000000ff
        /*04e0*/ 	.word	0x00000010
        /*04e4*/ 	.short	0x010a
        /*04e6*/ 	.byte	0x12
	.zero		1


	//   ....[44]....
        /*04e8*/ 	.word	0x000038c0
        /*04ec*/ 	.word	0x000000ff
        /*04f0*/ 	.word	0x00000088
        /*04f4*/ 	.short	0x010a
        /*04f6*/ 	.byte	0x04
	.zero		1


	//   ....[45]....
        /*04f8*/ 	.word	0x00003b70
        /*04fc*/ 	.word	0x000000ff
        /*0500*/ 	.word	0x00000090
        /*0504*/ 	.short	0x010a
        /*0506*/ 	.byte	0x04
	.zero		1


	//   ....[46]....
        /*0508*/ 	.word	0x00003cf0
        /*050c*/ 	.word	0x000000ff
        /*0510*/ 	.word	0x00000010
        /*0514*/ 	.short	0x010a
        /*0516*/ 	.byte	0x15
	.zero		1


	//   ....[47]....
        /*0518*/ 	.word	0x00004150
        /*051c*/ 	.word	0x000000ff
        /*0520*/ 	.word	0x00000010
        /*0524*/ 	.short	0x010a
        /*0526*/ 	.byte	0x12
	.zero		1


	//   ....[48]....
        /*0528*/ 	.word	0x00004170
        /*052c*/ 	.word	0x000000ff
        /*0530*/ 	.word	0x00000088
        /*0534*/ 	.short	0x010a
        /*0536*/ 	.byte	0x04
	.zero		1


	//   ....[49]....
        /*0538*/ 	.word	0x00004560
        /*053c*/ 	.word	0x000000ff
        /*0540*/ 	.word	0x00000090
        /*0544*/ 	.short	0x010a
        /*0546*/ 	.byte	0x04
	.zero		1


	//   ....[50]....
        /*0548*/ 	.word	0x000047d0
        /*054c*/ 	.word	0x000000ff
        /*0550*/ 	.word	0x00000000
        /*0554*/ 	.short	0x0101
        /*0556*/ 	.byte	0x05
	.zero		1


	//   ....[51]....
        /*0558*/ 	.word	0x000047e0
        /*055c*/ 	.word	0x000000ff
        /*0560*/ 	.word	0x000000f0
        /*0564*/ 	.short	0x010a
        /*0566*/ 	.byte	0x04
	.zero		1


	//   ....[52]....
        /*0568*/ 	.word	0x00004b60
        /*056c*/ 	.word	0x000000ff
        /*0570*/ 	.word	0x000000f0
        /*0574*/ 	.short	0x0100
        /*0576*/ 	.byte	0x06
	.zero		1


	//   ....[53]....
        /*0578*/ 	.word	0x00004f70
        /*057c*/ 	.word	0x000000ff
        /*0580*/ 	.word	0x000000c0
        /*0584*/ 	.short	0x010a
        /*0586*/ 	.byte	0x04
	.zero		1


	//   ....[54]....
        /*0588*/ 	.word	0x000050b0
        /*058c*/ 	.word	0x000000ff
        /*0590*/ 	.word	0x000000c8
        /*0594*/ 	.short	0x0101
        /*0596*/ 	.byte	0x04
	.zero		1


	//   ....[55]....
        /*0598*/ 	.word	0x00005250
        /*059c*/ 	.word	0x000000ff
        /*05a0*/ 	.word	0x000000b8
        /*05a4*/ 	.short	0x010a
        /*05a6*/ 	.byte	0x08
	.zero		1


	//   ....[56]....
        /*05a8*/ 	.word	0x00005330
        /*05ac*/ 	.word	0x000000ff
        /*05b0*/ 	.word	0x00000080
        /*05b4*/ 	.short	0x010a
        /*05b6*/ 	.byte	0x08
	.zero		1


	//   ....[57]....
        /*05b8*/ 	.word	0x00007b70
        /*05bc*/ 	.word	0x000000ff
        /*05c0*/ 	.word	0x00000000
        /*05c4*/ 	.short	0x0101
        /*05c6*/ 	.byte	0x0d
	.zero		1


	//   ....[58]....
        /*05c8*/ 	.word	0x00007d00
        /*05cc*/ 	.word	0x000000ff
        /*05d0*/ 	.word	0x00000000
        /*05d4*/ 	.short	0x0101
        /*05d6*/ 	.byte	0x04
	.zero		1


	//   ....[59]....
        /*05d8*/ 	.word	0x00007d30
        /*05dc*/ 	.word	0x000000ff
        /*05e0*/ 	.word	0x000000b8
        /*05e4*/ 	.short	0x010a
        /*05e6*/ 	.byte	0x08
	.zero		1


	//   ....[60]....
        /*05e8*/ 	.word	0x00007f00
        /*05ec*/ 	.word	0x000000ff
        /*05f0*/ 	.word	0x00000080
        /*05f4*/ 	.short	0x010a
        /*05f6*/ 	.byte	0x08
	.zero		1


	//   ....[61]....
        /*05f8*/ 	.word	0x00009db0
        /*05fc*/ 	.word	0x000000ff
        /*0600*/ 	.word	0x00000000
        /*0604*/ 	.short	0x0101
        /*0606*/ 	.byte	0x0d
	.zero		1


	//   ....[62]....
        /*0608*/ 	.word	0x0000a0e0
        /*060c*/ 	.word	0x000000ff
        /*0610*/ 	.word	0x00000000
        /*0614*/ 	.short	0x0101
        /*0616*/ 	.byte	0x0f
	.zero		1


	//   ....[63]....
        /*0618*/ 	.word	0x0000a0f0
        /*061c*/ 	.word	0x000000ff
        /*0620*/ 	.word	0x000000b8
        /*0624*/ 	.short	0x010a
        /*0626*/ 	.byte	0x08
	.zero		1


	//   ....[64]....
        /*0628*/ 	.word	0x0000a730
        /*062c*/ 	.word	0x000000ff
        /*0630*/ 	.word	0x00000080
        /*0634*/ 	.short	0x010a
        /*0636*/ 	.byte	0x07
	.zero		1


	//   ....[65]....
        /*0638*/ 	.word	0x0000bb20
        /*063c*/ 	.word	0x000000ff
        /*0640*/ 	.word	0x00000000
        /*0644*/ 	.short	0x0101
        /*0646*/ 	.byte	0x0d
	.zero		1


	//   ....[66]....
        /*0648*/ 	.word	0x0000bdd0
        /*064c*/ 	.word	0x000000ff
        /*0650*/ 	.word	0x00000000
        /*0654*/ 	.short	0x0101
        /*0656*/ 	.byte	0x09
	.zero		1


	//   ....[67]....
        /*0658*/ 	.word	0x0000bde0
        /*065c*/ 	.word	0x000000ff
        /*0660*/ 	.word	0x000000b8
        /*0664*/ 	.short	0x010a
        /*0666*/ 	.byte	0x07
	.zero		1


	//   ....[68]....
        /*0668*/ 	.word	0x0000c380
        /*066c*/ 	.word	0x00000004
        /*0670*/ 	.word	0x000000b8
        /*0674*/ 	.short	0x010a
        /*0676*/ 	.byte	0xff
	.zero		1


	//   ....[69]....
        /*0678*/ 	.word	0x0000c460
        /*067c*/ 	.word	0x000000ff
        /*0680*/ 	.word	0x000000f0
        /*0684*/ 	.short	0x0100
        /*0686*/ 	.byte	0x06
	.zero		1


	//   ....[70]....
        /*0688*/ 	.word	0x0000c570
        /*068c*/ 	.word	0x000000ff
        /*0690*/ 	.word	0x000000f0
        /*0694*/ 	.short	0x0100
        /*0696*/ 	.byte	0x06
	.zero		1


	//   ....[71]....
        /*0698*/ 	.word	0x0000c960
        /*069c*/ 	.word	0x000000ff
        /*06a0*/ 	.word	0x00000000
        /*06a4*/ 	.short	0x0101
        /*06a6*/ 	.byte	0x0a
	.zero		1


	//   ....[72]....
        /*06a8*/ 	.word	0x0000cb90
        /*06ac*/ 	.word	0x000000ff
        /*06b0*/ 	.word	0x000000b8
        /*06b4*/ 	.short	0x0101
        /*06b6*/ 	.byte	0x08
	.zero		1


	//   ....[73]....
        /*06b8*/ 	.word	0x0000d4a0
        /*06bc*/ 	.word	0x000000ff
        /*06c0*/ 	.word	0x00000000
        /*06c4*/ 	.short	0x0101
        /*06c6*/ 	.byte	0x0a
	.zero		1


	//   ....[74]....
        /*06c8*/ 	.word	0x0000d4d0
        /*06cc*/ 	.word	0x000000ff
        /*06d0*/ 	.word	0x000000b8
        /*06d4*/ 	.short	0x0101
        /*06d6*/ 	.byte	0x08
	.zero		1


	//   ....[75]....
        /*06d8*/ 	.word	0x0000d560
        /*06dc*/ 	.word	0x000000ff
        /*06e0*/ 	.word	0x000000b8
        /*06e4*/ 	.short	0x0101
        /*06e6*/ 	.byte	0x08
	.zero		1


	//   ....[76]....
        /*06e8*/ 	.word	0x0000d570
        /*06ec*/ 	.word	0x000000ff
        /*06f0*/ 	.word	0x000000a0
        /*06f4*/ 	.short	0x010a
        /*06f6*/ 	.byte	0x08
	.zero		1


	//   ....[77]....
        /*06f8*/ 	.word	0x0000d5c0
        /*06fc*/ 	.word	0x000000ff
        /*0700*/ 	.word	0x000000c8
        /*0704*/ 	.short	0x010a
        /*0706*/ 	.byte	0x08
	.zero		1


	//   ....[78]....
        /*0708*/ 	.word	0x0000e6d0
        /*070c*/ 	.word	0x000000ff
        /*0710*/ 	.word	0x00000000
        /*0714*/ 	.short	0x0101
        /*0716*/ 	.byte	0x0a
	.zero		1


	//   ....[79]....
        /*0718*/ 	.word	0x0000e6e0
        /*071c*/ 	.word	0x000000ff
        /*0720*/ 	.word	0x000000c0
        /*0724*/ 	.short	0x0101
        /*0726*/ 	.byte	0x08
	.zero		1


	//   ....[80]....
        /*0728*/ 	.word	0x0000e860
        /*072c*/ 	.word	0x000000ff
        /*0730*/ 	.word	0x000000c8
        /*0734*/ 	.short	0x010a
        /*0736*/ 	.byte	0x08
	.zero		1


	//   ....[81]....
        /*0738*/ 	.word	0x0000e940
        /*073c*/ 	.word	0x000000ff
        /*0740*/ 	.word	0x000000f0
        /*0744*/ 	.short	0x0100
        /*0746*/ 	.byte	0x06
	.zero		1


	//   ....[82]....
        /*0748*/ 	.word	0x0000ea30
        /*074c*/ 	.word	0x000000ff
        /*0750*/ 	.word	0x000000f0
        /*0754*/ 	.short	0x0100
        /*0756*/ 	.byte	0x06
	.zero		1


	//   ....[83]....
        /*0758*/ 	.word	0x0000eaa0
        /*075c*/ 	.word	0x00000004
        /*0760*/ 	.word	0x00000048
        /*0764*/ 	.short	0x010a
        /*0766*/ 	.byte	0xff
	.zero		1


	//   ....[84]....
        /*0768*/ 	.word	0x0000eb20
        /*076c*/ 	.word	0x00000004
        /*0770*/ 	.word	0x00000008
        /*0774*/ 	.short	0x010a
        /*0776*/ 	.byte	0xff
	.zero		1


	//   ....[85]....
        /*0778*/ 	.word	0x0000eba0
        /*077c*/ 	.word	0x00000004
        /*0780*/ 	.word	0x00000050
        /*0784*/ 	.short	0x010a
        /*0786*/ 	.byte	0xff
	.zero		1


	//   ....[86]....
        /*0788*/ 	.word	0x0000ec10
        /*078c*/ 	.word	0x00000004
        /*0790*/ 	.word	0x00000048
        /*0794*/ 	.short	0x010a
        /*0796*/ 	.byte	0xff
	.zero		1


	//   ....[87]....
        /*0798*/ 	.word	0x0000ec90
        /*079c*/ 	.word	0x00000004
        /*07a0*/ 	.word	0x00000048
        /*07a4*/ 	.short	0x010a
        /*07a6*/ 	.byte	0xff
	.zero		1


	//   ....[88]....
        /*07a8*/ 	.word	0x0000ed00
        /*07ac*/ 	.word	0x00000004
        /*07b0*/ 	.word	0x00000048
        /*07b4*/ 	.short	0x010a
        /*07b6*/ 	.byte	0xff
	.zero		1


	//   ....[89]....
        /*07b8*/ 	.word	0x0000ed70
        /*07bc*/ 	.word	0x00000004
        /*07c0*/ 	.word	0x00000008
        /*07c4*/ 	.short	0x010a
        /*07c6*/ 	.byte	0xff
	.zero		1


	//   ....[90]....
        /*07c8*/ 	.word	0x0000ede0
        /*07cc*/ 	.word	0x00000004
        /*07d0*/ 	.word	0x00000008
        /*07d4*/ 	.short	0x010a
        /*07d6*/ 	.byte	0xff
	.zero		1


	//   ....[91]....
        /*07d8*/ 	.word	0x0000ee40
        /*07dc*/ 	.word	0x00000008
        /*07e0*/ 	.word	0x00000000
        /*07e4*/ 	.short	0x010a
        /*07e6*/ 	.byte	0xff
	.zero		1


	//   ....[92]....
        /*07e8*/ 	.word	0x0000eea0
        /*07ec*/ 	.word	0x00000005
        /*07f0*/ 	.word	0x00000000
        /*07f4*/ 	.short	0x010a
        /*07f6*/ 	.byte	0xff
	.zero		1


	//   ....[93]....
        /*07f8*/ 	.word	0x0000ef00
        /*07fc*/ 	.word	0x00000004
        /*0800*/ 	.word	0x00000000
        /*0804*/ 	.short	0x010a
        /*0806*/ 	.byte	0xff
	.zero		1


	//   ....[94]....
        /*0808*/ 	.word	0x0000ef60
        /*080c*/ 	.word	0x00000004
        /*0810*/ 	.word	0x00000010
        /*0814*/ 	.short	0x010a
        /*0816*/ 	.byte	0xff
	.zero		1


	//   ....[95]....
        /*0818*/ 	.word	0x0000efd0
        /*081c*/ 	.word	0x00000011
        /*0820*/ 	.word	0x00000010
        /*0824*/ 	.short	0x010a
        /*0826*/ 	.byte	0xff
	.zero		1


	//   ....[96]....
        /*0828*/ 	.word	0x0000f050
        /*082c*/ 	.word	0x00000011
        /*0830*/ 	.word	0x00000088
        /*0834*/ 	.short	0x010a
        /*0836*/ 	.byte	0xff
	.zero		1


	//   ....[97]....
        /*0838*/ 	.word	0x0000f0d0
        /*083c*/ 	.word	0x00000011
        /*0840*/ 	.word	0x00000090
        /*0844*/ 	.short	0x010a
        /*0846*/ 	.byte	0xff
	.zero		1


	//   ....[98]....
        /*0848*/ 	.word	0x0000f140
        /*084c*/ 	.word	0x00000011
        /*0850*/ 	.word	0x00000010
        /*0854*/ 	.short	0x010a
        /*0856*/ 	.byte	0xff
	.zero		1


	//   ....[99]....
        /*0858*/ 	.word	0x0000f1b0
        /*085c*/ 	.word	0x00000004
        /*0860*/ 	.word	0x00000010
        /*0864*/ 	.short	0x010a
        /*0866*/ 	.byte	0xff
	.zero		1


	//   ....[100]....
        /*0868*/ 	.word	0x0000f230
        /*086c*/ 	.word	0x00000005
        /*0870*/ 	.word	0x00000088
        /*0874*/ 	.short	0x010a
        /*0876*/ 	.byte	0xff
	.zero		1


	//   ....[101]....
        /*0878*/ 	.word	0x0000f2d0
        /*087c*/ 	.word	0x00000004
        /*0880*/ 	.word	0x00000090
        /*0884*/ 	.short	0x010a
        /*0886*/ 	.byte	0xff
	.zero		1


	//   ....[102]....
        /*0888*/ 	.word	0x0000f330
        /*088c*/ 	.word	0x00000004
        /*0890*/ 	.word	0x000000f0
        /*0894*/ 	.short	0x010a
        /*0896*/ 	.byte	0xff
	.zero		1


	//   ....[103]....
        /*0898*/ 	.word	0x0000f390
        /*089c*/ 	.word	0x00000004
        /*08a0*/ 	.word	0x000000c0
        /*08a4*/ 	.short	0x010a
        /*08a6*/ 	.byte	0xff
	.zero		1


	//   ....[104]....
        /*08a8*/ 	.word	0x0000f410
        /*08ac*/ 	.word	0x00000004
        /*08b0*/ 	.word	0x000000b8
        /*08b4*/ 	.short	0x010a
        /*08b6*/ 	.byte	0xff
	.zero		1


	//   ....[105]....
        /*08b8*/ 	.word	0x0000f470
        /*08bc*/ 	.word	0x00000004
        /*08c0*/ 	.word	0x00000080
        /*08c4*/ 	.short	0x010a
        /*08c6*/ 	.byte	0xff
	.zero		1


	//   ....[106]....
        /*08c8*/ 	.word	0x0000f4d0
        /*08cc*/ 	.word	0x00000004
        /*08d0*/ 	.word	0x000000b8
        /*08d4*/ 	.short	0x010a
        /*08d6*/ 	.byte	0xff
	.zero		1


	//   ....[107]....
        /*08d8*/ 	.word	0x0000f550
        /*08dc*/ 	.word	0x00000004
        /*08e0*/ 	.word	0x00000080
        /*08e4*/ 	.short	0x010a
        /*08e6*/ 	.byte	0xff
	.zero		1


	//   ....[108]....
        /*08e8*/ 	.word	0x0000f5d0
        /*08ec*/ 	.word	0x00000004
        /*08f0*/ 	.word	0x000000b8
        /*08f4*/ 	.short	0x010a
        /*08f6*/ 	.byte	0xff
	.zero		1


	//   ....[109]....
        /*08f8*/ 	.word	0x0000f650
        /*08fc*/ 	.word	0x00000004
        /*0900*/ 	.word	0x00000080
        /*0904*/ 	.short	0x010a
        /*0906*/ 	.byte	0xff
	.zero		1


	//   ....[110]....
        /*0908*/ 	.word	0x0000f6d0
        /*090c*/ 	.word	0x00000004
        /*0910*/ 	.word	0x000000b8
        /*0914*/ 	.short	0x010a
        /*0916*/ 	.byte	0xff
	.zero		1


	//   ....[111]....
        /*0918*/ 	.word	0x0000f740
        /*091c*/ 	.word	0x00000004
        /*0920*/ 	.word	0x000000b8
        /*0924*/ 	.short	0x010a
        /*0926*/ 	.byte	0xff
	.zero		1


	//   ....[112]....
        /*0928*/ 	.word	0x0000f790
        /*092c*/ 	.word	0x00000028
        /*0930*/ 	.word	0x000000a0
        /*0934*/ 	.short	0x010a
        /*0936*/ 	.byte	0xff
	.zero		1


	//   ....[113]....
        /*0938*/ 	.word	0x0000f800
        /*093c*/ 	.word	0x00000028
        /*0940*/ 	.word	0x000000c8
        /*0944*/ 	.short	0x010a
        /*0946*/ 	.byte	0xff
	.zero		1


	//   ....[114]....
        /*0948*/ 	.word	0x0000f870
        /*094c*/ 	.word	0x00000002
        /*0950*/ 	.word	0x000000c8
        /*0954*/ 	.short	0x010a
        /*0956*/ 	.byte	0xff
	.zero		1


	//----- nvinfo : EIATTR_NUM_MBARRIERS
	.align		4
.L_78:
        /*0958*/ 	.byte	0x03, 0x38
        /*095a*/ 	.short	0x0021


	//----- nvinfo : EIATTR_EXIT_INSTR_OFFSETS
	.align		4
        /*095c*/ 	.byte	0x04, 0x1c
        /*095e*/ 	.short	(.L_80 - .L_79)


	//   ....[0]....
.L_79:
        /*0960*/ 	.word	0x0000ea60


	//----- nvinfo : EIATTR_INDIRECT_BRANCH_TARGETS
	.align		4
.L_80:
        /*0964*/ 	.byte	0x04, 0x34
        /*0966*/ 	.short	(.L_82 - .L_81)


	//   ....[0]....
.L_81:
        /*0968*/ 	.word	.L_x_149@srel
        /*096c*/ 	.short	0x0
        /*096e*/ 	.short	0x0
        /*0970*/ 	.word	0x4
        /*0974*/ 	.word	.L_x_150@srel
        /*0978*/ 	.word	.L_x_151@srel
        /*097c*/ 	.word	.L_x_152@srel
        /*0980*/ 	.word	.L_x_10@srel


	//   ....[1]....
        /* <DEDUP_REMOVED lines=13> */


	//----- nvinfo : EIATTR_REQNTID
	.align		4
.L_82:
        /*09b4*/ 	.byte	0x04, 0x10
        /*09b6*/ 	.short	(.L_84 - .L_83)
.L_83:
        /*09b8*/ 	.word	0x00000200
        /*09bc*/ 	.word	0x00000001
        /*09c0*/ 	.word	0x00000001


	//----- nvinfo : EIATTR_CRS_STACK_SIZE
	.align		4
.L_84:
        /*09c4*/ 	.byte	0x04, 0x1e
        /*09c6*/ 	.short	(.L_86 - .L_85)
.L_85:
        /*09c8*/ 	.word	0x00000000


	//----- nvinfo : EIATTR_CBANK_PARAM_SIZE
	.align		4
.L_86:
        /*09cc*/ 	.byte	0x03, 0x19
        /*09ce*/ 	.short	0x02e8


	//----- nvinfo : EIATTR_PARAM_CBANK
	.align		4
        /*09d0*/ 	.byte	0x04, 0x0a
        /*09d2*/ 	.short	(.L_88 - .L_87)
	.align		4
.L_87:
        /*09d4*/ 	.word	index@(.nv.constant0.kernel_cutlass_kernel_flash_attncuteflash_fwd_sm100FlashAttentionForwardSm100_object_at__tensor0000o19211101213_tensor0000o19211101213_tensor0000o19210111213_tensor0000o19211101213_tensor_0)
        /*09d8*/ 	.short	0x0380
        /*09da*/ 	.short	0x02e8


	//----- nvinfo : EIATTR_SW_WAR
	.align		4
.L_88:
        /*09dc*/ 	.byte	0x04, 0x36
        /*09de*/ 	.short	(.L_90 - .L_89)
.L_89:
        /*09e0*/ 	.word	0x00000008
.L_90:


//--------------------- .nv.compat                --------------------------
	.section	.nv.compat,"",@"SHT_CUDA_COMPAT_INFO"
	.align	4
        /*0000*/ 	.byte	0x02, 0x02, 0x02, 0x00, 0x02, 0x05, 0x05, 0x00, 0x02, 0x03, 0x01, 0x00, 0x02, 0x06, 0x01, 0x00


//--------------------- .nv.callgraph             --------------------------
	.section	.nv.callgraph,"",@"SHT_CUDA_CALLGRAPH"
	.align	4
	.sectionentsize	8
	.align		4
        /*0000*/ 	.word	0x00000000
	.align		4
        /*0004*/ 	.word	0xffffffff
	.align		4
        /*0008*/ 	.word	0x00000000
	.align		4
        /*000c*/ 	.word	0xfffffffe
	.align		4
        /*0010*/ 	.word	0x00000000
	.align		4
        /*0014*/ 	.word	0xfffffffd
	.align		4
        /*0018*/ 	.word	0x00000000
	.align		4
        /*001c*/ 	.word	0xfffffffc


//--------------------- .nv.constant2.kernel_cutlass_kernel_flash_attncuteflash_fwd_sm100FlashAttentionForwardSm100_object_at__tensor0000o19211101213_tensor0000o19211101213_tensor0000o19210111213_tensor0000o19211101213_tensor_0 --------------------------
	.section	.nv.constant2.kernel_cutlass_kernel_flash_attncuteflash_fwd_sm100FlashAttentionForwardSm100_object_at__tensor0000o19211101213_tensor0000o19211101213_tensor0000o19210111213_tensor0000o19211101213_tensor_0,"a",@progbits
	.sectionflags	@""
	.align	4
.nv.constant2.kernel_cutlass_kernel_flash_attncuteflash_fwd_sm100FlashAttentionForwardSm100_object_at__tensor0000o19211101213_tensor0000o19211101213_tensor0000o19210111213_tensor0000o19211101213_tensor_0:
        /*0000*/ 	.byte	0xb0, 0x09, 0x00, 0x00, 0x80, 0x09, 0x00, 0x00, 0x50, 0x09, 0x00, 0x00, 0xe0, 0x21, 0x00, 0x00
        /*0010*/ 	.byte	0xc0, 0x0a, 0x00, 0x00, 0x60, 0x0a, 0x00, 0x00, 0x60, 0x0a, 0x00, 0x00, 0x60, 0x0a, 0x00, 0x00
        /*0020*/ 	.byte	0x60, 0x0a, 0x00, 0x00, 0x60, 0x0a, 0x00, 0x00, 0x60, 0x0a, 0x00, 0x00, 0xf0, 0x0a, 0x00, 0x00
        /*0030*/ 	.byte	0x60, 0x0a, 0x00, 0x00


//--------------------- .text.kernel_cutlass_kernel_flash_attncuteflash_fwd_sm100FlashAttentionForwardSm100_object_at__tensor0000o19211101213_tensor0000o19211101213_tensor0000o19210111213_tensor0000o19211101213_tensor_0 --------------------------
	.section	.text.kernel_cutlass_kernel_flash_attncuteflash_fwd_sm100FlashAttentionForwardSm100_object_at__tensor0000o19211101213_tensor0000o19211101213_tensor0000o19210111213_tensor0000o19211101213_tensor_0,"ax",@progbits
	.align	128
        .global         kernel_cutlass_kernel_flash_attncuteflash_fwd_sm100FlashAttentionForwardSm100_object_at__tensor0000o19211101213_tensor0000o19211101213_tensor0000o19210111213_tensor0000o19211101213_tensor_0
        .type           kernel_cutlass_kernel_flash_attncuteflash_fwd_sm100FlashAttentionForwardSm100_object_at__tensor0000o19211101213_tensor0000o19211101213_tensor0000o19210111213_tensor0000o19211101213_tensor_0,@function
        .size           kernel_cutlass_kernel_flash_attncuteflash_fwd_sm100FlashAttentionForwardSm100_object_at__tensor0000o19211101213_tensor0000o19211101213_tensor0000o19210111213_tensor0000o19211101213_tensor_0,(.L_x_166 - kernel_cutlass_kernel_flash_attncuteflash_fwd_sm100FlashAttentionForwardSm100_object_at__tensor0000o19211101213_tensor0000o19211101213_tensor0000o19210111213_tensor0000o19211101213_tensor_0)
        .other          kernel_cutlass_kernel_flash_attncuteflash_fwd_sm100FlashAttentionForwardSm100_object_at__tensor0000o19211101213_tensor0000o19211101213_tensor0000o19210111213_tensor0000o19211101213_tensor_0,@"STO_CUDA_ENTRY STV_DEFAULT"
kernel_cutlass_kernel_flash_attncuteflash_fwd_sm100FlashAttentionForwardSm100_object_at__tensor0000o19211101213_tensor0000o19211101213_tensor0000o19210111213_tensor0000o19211101213_tensor_0:
.text.kernel_cutlass_kernel_flash_attncuteflash_fwd_sm100FlashAttentionForwardSm100_object_at__tensor0000o19211101213_tensor0000o19211101213_tensor0000o19210111213_tensor0000o19211101213_tensor_0:
[----:B------:R-:W1:Y:S01]  /*0000*/  LDC R1, c[0x0][0x37c] ;  /* 0x0000df00ff017b82 */ /* 0x000e620000000800 */
[----:B------:R-:W2:Y:S07]  /*0010*/  S2R R3, SR_TID.X ;  /* 0x0000000000037919 */ /* 0x000eae0000002100 */
[----:B------:R-:W3:Y:S01]  /*0020*/  S2UR UR16, SR_CgaCtaId ;  /* 0x00000000001079c3 */ /* 0x000ee20000008800 */
[----:B------:R-:W4:Y:S01]  /*0030*/  LDCU UR7, c[0x0][0x36c] ;  /* 0x00006d80ff0777ac */ /* 0x000f220008000800 */
[----:B------:R-:W-:Y:S01]  /*0040*/  UMOV UR10, 0x1 ;  /* 0x00000001000a7882 */ /* 0x000fe20000000000 */
[----:B------:R-:W-:-:S05]  /*0050*/  UMOV UR12, 0x1 ;  /* 0x00000001000c7882 */ /* 0x000fca0000000000 */
[----:B------:R-:W5:Y:S01]  /*0060*/  S2UR UR6, SR_CTAID.X ;  /* 0x00000000000679c3 */ /* 0x000f620000002500 */
[----:B----4-:R-:W-:Y:S02]  /*0070*/  UISETP.EQ.U32.AND UP4, UPT, UR7, 0x1, UPT ;  /* 0x000000010700788c */ /* 0x010fe4000bf82070 */
[----:B---3--:R-:W-:-:S04]  /*0080*/  ULEA.HI UR5, UR16, UR16, URZ, 0x1 ;  /* 0x0000001010057291 */ /* 0x008fc8000f8f08ff */
[----:B------:R-:W-:Y:S02]  /*0090*/  ULOP3.LUT UR4, UR5, 0xfffffffe, URZ, 0xc0, !UPT ;  /* 0xfffffffe05047892 */ /* 0x000fe4000f8ec0ff */
[----:B------:R-:W-:Y:S01]  /*00a0*/  USHF.R.U32.HI UR5, URZ, 0x1, UR5 ;  /* 0x00000001ff057899 */ /* 0x000fe20008011605 */
[----:B--2---:R-:W-:Y:S01]  /*00b0*/  SHF.R.U32.HI R0, RZ, 0x5, R3 ;  /* 0x00000005ff007819 */ /* 0x004fe20000011603 */
[----:B------:R-:W-:Y:S02]  /*00c0*/  UISETP.NE.AND UP0, UPT, UR16, UR4, UPT ;  /* 0x000000041000728c */ /* 0x000fe4000bf05270 */
[----:B-----5:R-:W-:Y:S01]  /*00d0*/  ULOP3.LUT UR8, UR6, 0x1, URZ, 0xc0, !UPT ;  /* 0x0000000106087892 */ /* 0x020fe2000f8ec0ff */
[----:B------:R-:W-:Y:S01]  /*00e0*/  R2UR UR11, R0 ;  /* 0x00000000000b72ca */ /* 0x000fe200000e0000 */
[----:B------:R-:W-:Y:S02]  /*00f0*/  UISETP.LT.AND UP0, UPT, UR16, URZ, UP0 ;  /* 0x000000ff1000728c */ /* 0x000fe40008701270 */
[----:B------:R-:W-:-:S02]  /*0100*/  UIADD3 UR6, UPT, UPT, -UR4, UR16, URZ ;  /* 0x0000001004067290 */ /* 0x000fc4000fffe1ff */
[----:B------:R-:W-:Y:S02]  /*0110*/  UIADD3 UR4, UPT, UPT, UR5, -0x1, URZ ;  /* 0xffffffff05047890 */ /* 0x000fe4000fffe0ff */
[----:B------:R-:W-:-:S05]  /*0120*/  ULOP3.LUT UR7, UR6, 0x1, URZ, 0x3c, !UPT ;  /* 0x0000000106077892 */ /* 0x000fca000f8e3cff */
[----:B------:R-:W-:Y:S01]  /*0130*/  @!UP0 UIADD3 UR4, UPT, UPT, UR5, URZ, URZ ;  /* 0x000000ff05048290 */ /* 0x000fe2000fffe0ff */
[----:B------:R-:W-:Y:S01]  /*0140*/  IMAD.U32 R2, RZ, RZ, UR11 ;  /* 0x0000000bff027e24 */ /* 0x000fe2000f8e00ff */
[----:B------:R-:W-:Y:S01]  /*0150*/  UISETP.NE.AND UP6, UPT, UR11, URZ, UPT ;  /* 0x000000ff0b00728c */ /* 0x000fe2000bfc5270 */
[----:B------:R-:W-:Y:S01]  /*0160*/  IMAD.U32 R2, RZ, RZ, UR8 ;  /* 0x00000008ff027e24 */ /* 0x000fe2000f8e00ff */
[----:B------:R-:W-:Y:S02]  /*0170*/  USHF.L.U32 UR8, UR10, UR6, URZ ;  /* 0x000000060a087299 */ /* 0x000fe400080006ff */
[----:B------:R-:W-:Y:S02]  /*0180*/  USHF.L.U32 UR6, UR10, UR7, URZ ;  /* 0x000000070a067299 */ /* 0x000fe400080006ff */
[----:B------:R-:W-:Y:S02]  /*0190*/  UIADD3 UR4, UPT, UPT, UR4, UR4, URZ ;  /* 0x0000000404047290 */ /* 0x000fe4000fffe0ff */
[----:B------:R-:W-:-:S02]  /*01a0*/  ULOP3.LUT UR5, UR6, UR8, URZ, 0xfc, !UPT ;  /* 0x0000000806057292 */ /* 0x000fc4000f8efcff */
[----:B------:R-:W-:Y:S02]  /*01b0*/  UISETP.NE.AND UP5, UPT, UR11, 0xc, UPT ;  /* 0x0000000c0b00788c */ /* 0x000fe4000bfa5270 */
[----:B------:R-:W-:-:S04]  /*01c0*/  @!UP6 UIADD3 UR12, UPT, UPT, -UR12, 0x100000, URZ ;  /* 0x001000000c0ce890 */ /* 0x000fc8000fffe1ff */
[----:B------:R-:W-:Y:S02]  /*01d0*/  @!UP6 USHF.L.U32 UR13, UR12, 0xb, URZ ;  /* 0x0000000b0c0de899 */ /* 0x000fe400080006ff */
[----:B------:R-:W-:Y:S01]  /*01e0*/  @!UP6 USHF.L.U32 UR12, UR12, 0x1, URZ ;  /* 0x000000010c0ce899 */ /* 0x000fe200080006ff */
[----:B------:R-:W-:Y:S01]  /*01f0*/  IMAD.U32 R2, RZ, RZ, UR4 ;  /* 0x00000004ff027e24 */ /* 0x000fe2000f8e00ff */
[----:B------:R-:W-:Y:S01]  /*0200*/  @!UP6 UMOV UR9, 0x400 ;  /* 0x000004000009e882 */ /* 0x000fe20000000000 */
[----:B------:R-:W-:Y:S01]  /*0210*/  MOV R6, UR5 ;  /* 0x0000000500067c02 */ /* 0x000fe20008000f00 */
[----:B------:R-:W-:Y:S01]  /*0220*/  @!UP6 ULEA UR14, UR16, UR9, 0x18 ;  /* 0x00000009100ee291 */ /* 0x000fe2000f8ec0ff */
[----:B-1----:R-:W-:Y:S11]  /*0230*/  BRA.U UP6, `(.L_x_0) ;  /* 0x0000000106387547 */ /* 0x002ff6000b800000 */
[----:B------:R-:W1:Y:S02]  /*0240*/  LDCU.64 UR4, c[0x0][0x348] ;  /* 0x00006900ff0477ac */ /* 0x000e640008000a00 */
[----:B-1----:R-:W-:Y:S02]  /*0250*/  UIADD3 UR10, UP3, UPT, UR4, 0x80, URZ ;  /* 0x00000080040a7890 */ /* 0x002fe4000ff7e0ff */
[----:B------:R-:W-:Y:S02]  /*0260*/  UIADD3 UR8, UP2, UPT, UR4, 0x100, URZ ;  /* 0x0000010004087890 */ /* 0x000fe4000ff5e0ff */
[----:B------:R-:W-:Y:S02]  /*0270*/  UIADD3 UR6, UP1, UPT, UR4, 0x180, URZ ;  /* 0x0000018004067890 */ /* 0x000fe4000ff3e0ff */
[----:B------:R-:W-:Y:S02]  /*0280*/  UIADD3 UR4, UP0, UPT, UR4, 0x200, URZ ;  /* 0x0000020004047890 */ /* 0x000fe4000ff1e0ff */
[----:B------:R-:W-:-:S02]  /*0290*/  UIADD3.X UR11, UPT, UPT, URZ, UR5, URZ, UP3, !UPT ;  /* 0x00000005ff0b7290 */ /* 0x000fc40009ffe4ff */
[----:B------:R-:W-:Y:S02]  /*02a0*/  UIADD3.X UR9, UPT, UPT, URZ, UR5, URZ, UP2, !UPT ;  /* 0x00000005ff097290 */ /* 0x000fe400097fe4ff */
[----:B------:R-:W-:Y:S02]  /*02b0*/  UIADD3.X UR7, UPT, UPT, URZ, UR5, URZ, UP1, !UPT ;  /* 0x00000005ff077290 */ /* 0x000fe40008ffe4ff */
[----:B------:R-:W-:-:S03]  /*02c0*/  UIADD3.X UR5, UPT, UPT, URZ, UR5, URZ, UP0, !UPT ;  /* 0x00000005ff057290 */ /* 0x000fc600087fe4ff */
[----:B------:R1:W-:Y:S02]  /*02d0*/  UTMACCTL.PF [UR10] ;  /* 0x000000000a0079b9 */ /* 0x0003e40008040000 */
[----:B------:R1:W-:Y:S02]  /*02e0*/  UTMACCTL.PF [UR8] ;  /* 0x00000000080079b9 */ /* 0x0003e40008040000 */
[----:B------:R1:W-:Y:S02]  /*02f0*/  UTMACCTL.PF [UR6] ;  /* 0x00000000060079b9 */ /* 0x0003e40008040000 */
[----:B------:R1:W-:Y:S02]  /*0300*/  UTMACCTL.PF [UR4] ;  /* 0x00000000040079b9 */ /* 0x0003e40008040000 */
[----:B-1----:R-:W-:Y:S01]  /*0310*/  NOP ;  /* 0x0000000000007918 */ /* 0x002fe20000000000 */
.L_x_0:
[----:B------:R-:W-:Y:S05]  /*0320*/  BRA.U UP5, `(.L_x_1) ;  /* 0x00000001052c7547 */ /* 0x000fea000b800000 */
[----:B------:R-:W1:Y:S01]  /*0330*/  S2UR UR6, SR_CgaCtaId ;  /* 0x00000000000679c3 */ /* 0x000e620000008800 */
[----:B------:R-:W-:Y:S01]  /*0340*/  UMOV UR4, 0x400 ;  /* 0x0000040000047882 */ /* 0x000fe20000000000 */
[----:B------:R-:W-:Y:S01]  /*0350*/  UMOV UR5, 0x20 ;  /* 0x0000002000057882 */ /* 0x000fe20000000000 */
[----:B------:R-:W-:Y:S01]  /*0360*/  ELECT P0, URZ, PT ;  /* 0x0000000000ff782f */ /* 0x000fe20003800000 */
[----:B-1----:R-:W-:Y:S02]  /*0370*/  ULEA UR6, UR6, UR4, 0x18 ;  /* 0x0000000406067291 */ /* 0x002fe4000f8ec0ff */
[----:B------:R-:W-:-:S04]  /*0380*/  UIADD3 UR4, UPT, UPT, -UR5, 0x100000, URZ ;  /* 0x0010000005047890 */ /* 0x000fc8000fffe1ff */
[----:B------:R-:W-:Y:S02]  /*0390*/  USHF.L.U32 UR5, UR4, 0xb, URZ ;  /* 0x0000000b04057899 */ /* 0x000fe400080006ff */
[----:B------:R-:W-:Y:S01]  /*03a0*/  USHF.L.U32 UR4, UR4, 0x1, URZ ;  /* 0x0000000104047899 */ /* 0x000fe200080006ff */
[----:B------:R-:W1:Y:S11]  /*03b0*/  FENCE.VIEW.ASYNC.S ;  /* 0x00000000000073c6 */ /* 0x000e760000000000 */
[----:B-1----:R1:W2:Y:S01]  /*03c0*/  SYNCS.EXCH.64 URZ, [UR6+0xf0], UR4 ;  /* 0x0000f00406ff75b2 */ /* 0x0022a20008000100 */
[----:B------:R-:W-:Y:S01]  /*03d0*/  NOP ;  /* 0x0000000000007918 */ /* 0x000fe20000000000 */
.L_x_1:
[----:B------:R-:W-:Y:S01]  /*03e0*/  NOP ;  /* 0x0000000000007918 */ /* 0x000fe20000000000 */
[----:B------:R-:W3:Y:S02]  /*03f0*/  FENCE.VIEW.ASYNC.S ;  /* 0x00000000000073c6 */ /* 0x000ee40000000000 */
[----:B---3--:R3:W4:Y:S01]  /*0400*/  @!UP6 SYNCS.EXCH.64 URZ, [UR14], UR12 ;  /* 0x0000000c0effe5b2 */ /* 0x0087220008000100 */
[----:B------:R3:W5:Y:S01]  /*0410*/  @!UP6 SYNCS.EXCH.64 URZ, [UR14+0x8], UR12 ;  /* 0x0000080c0effe5b2 */ /* 0x0007620008000100 */
[----:B------:R-:W-:Y:S05]  /*0420*/  BRA.U UP6, `(.L_x_2) ;  /* 0x0000000106707547 */ /* 0x000fea000b800000 */
[----:B-1----:R-:W-:Y:S01]  /*0430*/  UMOV UR4, 0x400 ;  /* 0x0000040000047882 */ /* 0x002fe20000000000 */
[----:B------:R-:W-:Y:S01]  /*0440*/  UMOV UR6, 0x1 ;  /* 0x0000000100067882 */ /* 0x000fe20000000000 */
[----:B------:R-:W-:Y:S02]  /*0450*/  ULEA UR4, UR16, UR4, 0x18 ;  /* 0x0000000410047291 */ /* 0x000fe4000f8ec0ff */
[----:B------:R-:W-:-:S04]  /*0460*/  UIADD3 UR6, UPT, UPT, -UR6, 0x100000, URZ ;  /* 0x0010000006067890 */ /* 0x000fc8000fffe1ff */
[----:B------:R-:W-:Y:S02]  /*0470*/  USHF.L.U32 UR7, UR6, 0xb, URZ ;  /* 0x0000000b06077899 */ /* 0x000fe400080006ff */
[----:B------:R-:W-:Y:S01]  /*0480*/  USHF.L.U32 UR6, UR6, 0x1, URZ ;  /* 0x0000000106067899 */ /* 0x000fe200080006ff */
[----:B------:R-:W-:Y:S02]  /*0490*/  UMOV UR8, 0x200 ;  /* 0x0000020000087882 */ /* 0x000fe40000000000 */
[----:B------:R-:W-:-:S04]  /*04a0*/  UIADD3 UR8, UPT, UPT, -UR8, 0x100000, URZ ;  /* 0x0010000008087890 */ /* 0x000fc8000fffe1ff */
[----:B------:R-:W-:Y:S02]  /*04b0*/  USHF.L.U32 UR9, UR8, 0xb, URZ ;  /* 0x0000000b08097899 */ /* 0x000fe400080006ff */
[----:B------:R-:W-:Y:S01]  /*04c0*/  USHF.L.U32 UR8, UR8, 0x1, URZ ;  /* 0x0000000108087899 */ /* 0x000fe200080006ff */
[----:B------:R-:W1:Y:S02]  /*04d0*/  FENCE.VIEW.ASYNC.S ;  /* 0x00000000000073c6 */ /* 0x000e640000000000 */
[----:B-1----:R1:W3:Y:S01]  /*04e0*/  SYNCS.EXCH.64 URZ, [UR4+0x10], UR6 ;  /* 0x0000100604ff75b2 */ /* 0x0022e20008000100 */
[----:B------:R1:W5:Y:S01]  /*04f0*/  SYNCS.EXCH.64 URZ, [UR4+0x18], UR6 ;  /* 0x0000180604ff75b2 */ /* 0x0003620008000100 */
[----:B------:R1:W4:Y:S01]  /*0500*/  SYNCS.EXCH.64 URZ, [UR4+0x20], UR6 ;  /* 0x0000200604ff75b2 */ /* 0x0003220008000100 */
[----:B------:R1:W2:Y:S01]  /*0510*/  SYNCS.EXCH.64 URZ, [UR4+0x28], UR6 ;  /* 0x0000280604ff75b2 */ /* 0x0002a20008000100 */
[----:B------:R1:W1:Y:S01]  /*0520*/  SYNCS.EXCH.64 URZ, [UR4+0x30], UR6 ;  /* 0x0000300604ff75b2 */ /* 0x0002620008000100 */
        /* <DEDUP_REMOVED lines=11> */
[----:B------:R-:W-:Y:S01]  /*05e0*/  NOP ;  /* 0x0000000000007918 */ /* 0x000fe20000000000 */
.L_x_2:
[----:B------:R-:W-:Y:S05]  /*05f0*/  BRA.U UP6, `(.L_x_3) ;  /* 0x0000000106807547 */ /* 0x000fea000b800000 */
[----:B-1----:R-:W-:Y:S01]  /*0600*/  UMOV UR4, 0x400 ;  /* 0x0000040000047882 */ /* 0x002fe20000000000 */
[----:B---3--:R-:W-:Y:S01]  /*0610*/  UMOV UR14, 0x8 ;  /* 0x00000008000e7882 */ /* 0x008fe20000000000 */
[----:B------:R-:W-:Y:S01]  /*0620*/  UMOV UR8, 0x1 ;  /* 0x0000000100087882 */ /* 0x000fe20000000000 */
[----:B------:R-:W-:Y:S02]  /*0630*/  ULEA UR4, UR16, UR4, 0x18 ;  /* 0x0000000410047291 */ /* 0x000fe4000f8ec0ff */
[----:B------:R-:W-:-:S04]  /*0640*/  UIADD3 UR14, UPT, UPT, -UR14, 0x100000, URZ ;  /* 0x001000000e0e7890 */ /* 0x000fc8000fffe1ff */
[----:B------:R-:W-:Y:S02]  /*0650*/  USHF.L.U32 UR15, UR14, 0xb, URZ ;  /* 0x0000000b0e0f7899 */ /* 0x000fe400080006ff */
[----:B------:R-:W-:Y:S01]  /*0660*/  USHF.L.U32 UR14, UR14, 0x1, URZ ;  /* 0x000000010e0e7899 */ /* 0x000fe200080006ff */
[----:B------:R-:W-:Y:S01]  /*0670*/  UMOV UR12, 0x100 ;  /* 0x00000100000c7882 */ /* 0x000fe20000000000 */
        /* <DEDUP_REMOVED lines=10> */
[----:B------:R-:W-:Y:S02]  /*0720*/  USHF.L.U32 UR6, UR6, 0x1, URZ ;  /* 0x0000000106067899 */ /* 0x000fe400080006ff */
        /* <DEDUP_REMOVED lines=10> */
[----:B------:R1:W1:Y:S03]  /*07d0*/  SYNCS.EXCH.64 URZ, [UR4+0xc0], UR6 ;  /* 0x0000c00604ff75b2 */ /* 0x0002660008000100 */
[----:B------:R1:W1:Y:S01]  /*07e0*/  SYNCS.EXCH.64 URZ, [UR4+0xc8], UR10 ;  /* 0x0000c80a04ff75b2 */ /* 0x0002620008000100 */
[----:B------:R-:W-:Y:S01]  /*07f0*/  NOP ;  /* 0x0000000000007918 */ /* 0x000fe20000000000 */
.L_x_3:
[----:B------:R-:W-:Y:S01]  /*0800*/  NOP ;  /* 0x0000000000007918 */ /* 0x000fe20000000000 */
[----:B------:R-:W-:Y:S05]  /*0810*/  BRA.U !UP4, `(.L_x_4) ;  /* 0x000000010c087547 */ /* 0x000fea000b800000 */
[----:B-12345:R-:W-:Y:S01]  /*0820*/  UCGABAR_ARV ;  /* 0x00000000000079c7 */ /* 0x03efe20008000000 */
[----:B------:R-:W-:Y:S05]  /*0830*/  BRA `(.L_x_5) ;  /* 0x0000000000047947 */ /* 0x000fea0003800000 */
.L_x_4:
[----:B-12345:R-:W-:Y:S01]  /*0840*/  NOP ;  /* 0x0000000000007918 */ /* 0x03efe20000000000 */
.L_x_5:
[----:B------:R-:W-:Y:S05]  /*0850*/  BRA.U !UP4, `(.L_x_6) ;  /* 0x000000010c0c7547 */ /* 0x000fea000b800000 */
[----:B------:R-:W-:Y:S01]  /*0860*/  UCGABAR_WAIT ;  /* 0x0000000000007dc7 */ /* 0x000fe20008000000 */
[----:B------:R-:W-:Y:S01]  /*0870*/  CCTL.IVALL ;  /* 0x00000000ff00798f */ /* 0x000fe20002000000 */
[----:B------:R-:W-:Y:S05]  /*0880*/  BRA `(.L_x_7) ;  /* 0x0000000000047947 */ /* 0x000fea0003800000 */
.L_x_6:
[----:B------:R-:W-:Y:S06]  /*0890*/  BAR.SYNC.DEFER_BLOCKING 0x0 ;  /* 0x0000000000007b1d */ /* 0x000fec0000010000 */
.L_x_7:
[----:B------:R-:W-:-:S13]  /*08a0*/  R2UR UR4, R0 ;  /* 0x00000000000472ca */ /* 0x000fda00000e0000 */
[----:B------:R-:W-:-:S09]  /*08b0*/  UISETP.GT.AND UP0, UPT, UR4, 0x6, UPT ;  /* 0x000000060400788c */ /* 0x000fd2000bf04270 */
[----:B------:R-:W-:Y:S05]  /*08c0*/  BRA.U UP0, `(.L_x_8) ;  /* 0x0000000100447547 */ /* 0x000fea000b800000 */
[----:B------:R-:W-:Y:S01]  /*08d0*/  R2UR UR4, R0 ;  /* 0x00000000000472ca */ /* 0x000fe200000e0000 */
[----:B------:R-:W-:-:S12]  /*08e0*/  IMAD.MOV.U32 R5, RZ, RZ, -0x4 ;  /* 0xfffffffcff057424 */ /* 0x000fd800078e00ff */
[----:B------:R-:W-:-:S05]  /*08f0*/  IMAD.U32 R4, RZ, RZ, UR4 ;  /* 0x00000004ff047e24 */ /* 0x000fca000f8e00ff */
[----:B------:R-:W-:-:S05]  /*0900*/  VIADDMNMX.U32 R4, R5, R4, 0x3, PT ;  /* 0x0000000305047446 */ /* 0x000fca0003800004 */
[----:B------:R-:W-:-:S04]  /*0910*/  IMAD.SHL.U32 R7, R4, 0x4, RZ ;  /* 0x0000000404077824 */ /* 0x000fc800078e00ff */
[----:B------:R-:W1:Y:S02]  /*0920*/  LDC R4, c[0x2][R7] ;  /* 0x0080000007047b82 */ /* 0x000e640000000800 */
[----:B-1----:R-:W-:-:S04]  /*0930*/  SHF.R.S32.HI R5, RZ, 0x1f, R4 ;  /* 0x0000001fff057819 */ /* 0x002fc80000011404 */
.L_x_149:
[----:B------:R-:W-:Y:S05]  /*0940*/  BRX R4 -0x950                                                                                                                                                                                                      (*"BRANCH_TARGETS .L_x_150,.L_x_151,.L_x_152,.L_x_10"*) ;  /* 0xfffffff404ac7949 */ /* 0x000fea000383ffff */
.L_x_152:
[----:B------:R-:W-:-:S08]  /*0950*/  NOP ;  /* 0x0000000000007918 */ /* 0x000fd00000000000 */
[----:B------:R-:W1:-:S00]  /*0960*/  USETMAXREG.DEALLOC.CTAPOOL 0x30 ;  /* 0x00000030000079c8 */ /* 0x000e4000080e0500 */
[----:B-1----:R-:W-:Y:S05]  /*0970*/  BRA `(.L_x_9) ;  /* 0x0000004000407947 */ /* 0x002fea0003800000 */
.L_x_151:
[----:B------:R-:W-:-:S08]  /*0980*/  NOP ;  /* 0x0000000000007918 */ /* 0x000fd00000000000 */
[----:B------:R-:W1:-:S00]  /*0990*/  USETMAXREG.DEALLOC.CTAPOOL 0x30 ;  /* 0x00000030000079c8 */ /* 0x000e4000080e0500 */
[----:B-1----:R-:W-:Y:S05]  /*09a0*/  BRA `(.L_x_9) ;  /* 0x0000004000347947 */ /* 0x002fea0003800000 */
.L_x_150:
[----:B------:R-:W-:-:S08]  /*09b0*/  NOP ;  /* 0x0000000000007918 */ /* 0x000fd00000000000 */
[----:B------:R-:W1:-:S00]  /*09c0*/  USETMAXREG.DEALLOC.CTAPOOL 0x30 ;  /* 0x00000030000079c8 */ /* 0x000e4000080e0500 */
[----:B-1----:R-:W-:Y:S05]  /*09d0*/  BRA `(.L_x_9) ;  /* 0x0000004000287947 */ /* 0x002fea0003800000 */
.L_x_8:
[----:B------:R-:W-:Y:S01]  /*09e0*/  R2UR UR4, R0 ;  /* 0x00000000000472ca */ /* 0x000fe200000e0000 */
[----:B------:R-:W-:-:S12]  /*09f0*/  IMAD.MOV.U32 R5, RZ, RZ, -0x7 ;  /* 0xfffffff9ff057424 */ /* 0x000fd800078e00ff */
[----:B------:R-:W-:-:S05]  /*0a00*/  IMAD.U32 R4, RZ, RZ, UR4 ;  /* 0x00000004ff047e24 */ /* 0x000fca000f8e00ff */
[----:B------:R-:W-:-:S05]  /*0a10*/  VIADDMNMX.U32 R4, R5, R4, 0x8, PT ;  /* 0x0000000805047446 */ /* 0x000fca0003800004 */
[----:B------:R-:W-:-:S04]  /*0a20*/  IMAD.SHL.U32 R7, R4, 0x4, RZ ;  /* 0x0000000404077824 */ /* 0x000fc800078e00ff */
[----:B------:R-:W1:Y:S02]  /*0a30*/  LDC R4, c[0x2][R7+0x10] ;  /* 0x0080040007047b82 */ /* 0x000e640000000800 */
[----:B-1----:R-:W-:-:S04]  /*0a40*/  SHF.R.S32.HI R5, RZ, 0x1f, R4 ;  /* 0x0000001fff057819 */ /* 0x002fc80000011404 */
.L_x_154:
[----:B------:R-:W-:Y:S05]  /*0a50*/  BRX R4 -0xa60                                                                                                                                                                                                      (*"BRANCH_TARGETS .L_x_155,.L_x_156,.L_x_162"*) ;  /* 0xfffffff404687949 */ /* 0x000fea000383ffff */
.L_x_156:
[----:B------:R-:W-:-:S13]  /*0a60*/  R2UR UR4, R0 ;  /* 0x00000000000472ca */ /* 0x000fda00000e0000 */
[----:B------:R-:W-:-:S09]  /*0a70*/  UISETP.NE.AND UP0, UPT, UR4, 0xf, UPT ;  /* 0x0000000f0400788c */ /* 0x000fd2000bf05270 */
[----:B------:R-:W-:Y:S05]  /*0a80*/  BRA.U UP0, `(.L_x_10) ;  /* 0x0000001500d47547 */ /* 0x000fea000b800000 */
[----:B------:R-:W-:-:S08]  /*0a90*/  NOP ;  /* 0x0000000000007918 */ /* 0x000fd00000000000 */
[----:B------:R-:W1:-:S00]  /*0aa0*/  USETMAXREG.DEALLOC.CTAPOOL 0x30 ;  /* 0x00000030000079c8 */ /* 0x000e4000080e0500 */
[----:B-1----:R-:W-:Y:S05]  /*0ab0*/  BRA `(.L_x_9) ;  /* 0x0000003c00f07947 */ /* 0x002fea0003800000 */
.L_x_155:
[----:B------:R-:W-:-:S08]  /*0ac0*/  NOP ;  /* 0x0000000000007918 */ /* 0x000fd00000000000 */
[----:B------:R-:W1:-:S00]  /*0ad0*/  USETMAXREG.DEALLOC.CTAPOOL 0x30 ;  /* 0x00000030000079c8 */ /* 0x000e4000080e0500 */
[----:B-1----:R-:W-:Y:S05]  /*0ae0*/  BRA `(.L_x_9) ;  /* 0x0000003c00e47947 */ /* 0x002fea0003800000 */
.L_x_162:
[----:B------:R-:W-:-:S08]  /*0af0*/  NOP ;  /* 0x0000000000007918 */ /* 0x000fd00000000000 */
[----:B------:R-:W1:-:S00]  /*0b00*/  USETMAXREG.DEALLOC.CTAPOOL 0x30 ;  /* 0x00000030000079c8 */ /* 0x000e4000080e0500 */
[----:B------:R-:W2:Y:S01]  /*0b10*/  S2UR UR11, SR_CTAID.X ;  /* 0x00000000000b79c3 */ /* 0x000ea20000002500 */
[----:B------:R-:W2:Y:S01]  /*0b20*/  LDCU UR4, c[0x0][0x640] ;  /* 0x0000c800ff0477ac */ /* 0x000ea20008000800 */
[----:B-1----:R-:W-:Y:S01]  /*0b30*/  HFMA2 R8, -RZ, RZ, 0, 5.9604644775390625e-08 ;  /* 0x00000001ff087431 */ /* 0x002fe200000001ff */
[----:B------:R-:W-:Y:S01]  /*0b40*/  MOV R5, 0x1 ;  /* 0x0000000100057802 */ /* 0x000fe20000000f00 */
[----:B------:R-:W1:Y:S01]  /*0b50*/  LDCU.U8 UR8, c[0x0][0x644] ;  /* 0x0000c880ff0877ac */ /* 0x000e620008000000 */
[----:B------:R-:W3:Y:S01]  /*0b60*/  LDCU.U8 UR7, c[0x0][0x645] ;  /* 0x0000c8a0ff0777ac */ /* 0x000ee20008000000 */
[----:B------:R-:W4:Y:S01]  /*0b70*/  LDCU UR6, c[0x0][0x654] ;  /* 0x0000ca80ff0677ac */ /* 0x000f220008000800 */
[----:B------:R-:W5:Y:S01]  /*0b80*/  LDCU.U8 UR17, c[0x0][0x638] ;  /* 0x0000c700ff1177ac */ /* 0x000f620008000000 */
[----:B------:R-:W5:Y:S01]  /*0b90*/  LDCU.U8 UR18, c[0x0][0x650] ;  /* 0x0000ca00ff1277ac */ /* 0x000f620008000000 */
[----:B--2---:R-:W-:Y:S01]  /*0ba0*/  UIMAD.WIDE.U32 UR4, UR11, UR4, URZ ;  /* 0x000000040b0472a5 */ /* 0x004fe2000f8e00ff */
[----:B------:R-:W2:Y:S03]  /*0bb0*/  LDCU.U8 UR12, c[0x0][0x639] ;  /* 0x0000c720ff0c77ac */ /* 0x000ea60008000000 */
[----:B------:R-:W-:Y:S01]  /*0bc0*/  UIADD3 UR4, UPT, UPT, -UR5, UR11, URZ ;  /* 0x0000000b05047290 */ /* 0x000fe2000fffe1ff */
[----:B------:R-:W2:Y:S03]  /*0bd0*/  LDCU.U8 UR13, c[0x0][0x651] ;  /* 0x0000ca20ff0d77ac */ /* 0x000ea60008000000 */
[----:B-1----:R-:W-:Y:S01]  /*0be0*/  USHF.R.U32.HI UR4, URZ, UR8, UR4 ;  /* 0x00000008ff047299 */ /* 0x002fe20008011604 */
[----:B------:R-:W1:Y:S03]  /*0bf0*/  LDCU.64 UR8, c[0x0][0x630] ;  /* 0x0000c600ff0877ac */ /* 0x000e660008000a00 */
[----:B------:R-:W-:-:S04]  /*0c00*/  UIADD3 UR4, UPT, UPT, UR5, UR4, URZ ;  /* 0x0000000405047290 */ /* 0x000fc8000fffe0ff */
[----:B---3--:R-:W-:Y:S01]  /*0c10*/  USHF.R.U32.HI UR10, URZ, UR7, UR4 ;  /* 0x00000007ff0a7299 */ /* 0x008fe20008011604 */
[----:B------:R-:W3:Y:S03]  /*0c20*/  LDCU UR7, c[0x0][0x63c] ;  /* 0x0000c780ff0777ac */ /* 0x000ee60008000800 */
[----:B----4-:R-:W-:Y:S02]  /*0c30*/  UISETP.GE.AND UP0, UPT, UR10, UR6, UPT ;  /* 0x000000060a00728c */ /* 0x010fe4000bf06270 */
[----:B------:R-:W-:Y:S02]  /*0c40*/  UIADD3 UR4, UPT, UPT, -UR10, URZ, URZ ;  /* 0x000000ff0a047290 */ /* 0x000fe4000fffe1ff */
[----:B-----5:R-:W-:Y:S01]  /*0c50*/  USEL UR6, UR17, UR18, !UP0 ;  /* 0x0000001211067287 */ /* 0x020fe2000c000000 */
[----:B------:R-:W4:Y:S03]  /*0c60*/  LDCU.U8 UR18, c[0x0][0x62c] ;  /* 0x0000c580ff1277ac */ /* 0x000f260008000000 */
[----:B------:R-:W-:-:S03]  /*0c70*/  ULOP3.LUT UR6, UR6, 0xff, URZ, 0xc0, !UPT ;  /* 0x000000ff06067892 */ /* 0x000fc6000f8ec0ff */
[----:B-1----:R-:W1:Y:S01]  /*0c80*/  @UP0 LDCU UR9, c[0x0][0x64c] ;  /* 0x0000c980ff0907ac */ /* 0x002e620008000800 */
[----:B---3--:R-:W-:Y:S01]  /*0c90*/  UIMAD UR7, UR4, UR7, UR11 ;  /* 0x00000007040772a4 */ /* 0x008fe2000f8e020b */
[----:B------:R-:W3:Y:S01]  /*0ca0*/  @UP0 LDCU UR8, c[0x0][0x648] ;  /* 0x0000c900ff0807ac */ /* 0x000ee20008000800 */
[----:B------:R-:W5:Y:S02]  /*0cb0*/  LDCU.U8 UR17, c[0x0][0x62d] ;  /* 0x0000c5a0ff1177ac */ /* 0x000f640008000000 */
[----:B-1----:R-:W-:Y:S02]  /*0cc0*/  UIMAD.WIDE.U32 UR4, UR7, UR9, URZ ;  /* 0x00000009070472a5 */ /* 0x002fe4000f8e00ff */
[----:B--2---:R-:W-:Y:S02]  /*0cd0*/  USEL UR9, UR12, UR13, !UP0 ;  /* 0x0000000d0c097287 */ /* 0x004fe4000c000000 */
[----:B------:R-:W-:Y:S01]  /*0ce0*/  UIADD3 UR4, UPT, UPT, UR7, -UR5, URZ ;  /* 0x8000000507047290 */ /* 0x000fe2000fffe0ff */
[----:B------:R-:W1:Y:S03]  /*0cf0*/  LDCU.64 UR12, c[0x0][0x620] ;  /* 0x0000c400ff0c77ac */ /* 0x000e660008000a00 */
[----:B------:R-:W-:-:S02]  /*0d00*/  USHF.R.U32.HI UR4, URZ, UR6, UR4 ;  /* 0x00000006ff047299 */ /* 0x000fc40008011604 */
[----:B------:R-:W-:Y:S02]  /*0d10*/  ULOP3.LUT UR6, UR9, 0xff, URZ, 0xc0, !UPT ;  /* 0x000000ff09067892 */ /* 0x000fe4000f8ec0ff */
[----:B------:R-:W-:Y:S01]  /*0d20*/  UIADD3 UR4, UPT, UPT, UR5, UR4, URZ ;  /* 0x0000000405047290 */ /* 0x000fe2000fffe0ff */
[----:B------:R-:W2:Y:S03]  /*0d30*/  LDCU UR5, c[0x0][0x628] ;  /* 0x0000c500ff0577ac */ /* 0x000ea60008000800 */
[----:B------:R-:W-:-:S04]  /*0d40*/  USHF.R.U32.HI UR23, URZ, UR6, UR4 ;  /* 0x00000006ff177299 */ /* 0x000fc80008011604 */
[----:B------:R-:W-:-:S04]  /*0d50*/  UIADD3 UR4, UPT, UPT, -UR23, URZ, URZ ;  /* 0x000000ff17047290 */ /* 0x000fc8000fffe1ff */
[----:B---3--:R-:W-:-:S04]  /*0d60*/  UIMAD UR4, UR8, UR4, UR7 ;  /* 0x00000004080472a4 */ /* 0x008fc8000f8e0207 */
[----:B-1----:R-:W-:-:S04]  /*0d70*/  UIMAD UR6, UR10, UR12, UR4 ;  /* 0x0000000c0a0672a4 */ /* 0x002fc8000f8e0204 */
[----:B--2---:R-:W-:-:S07]  /*0d80*/  UIMAD.WIDE.U32 UR4, UR6, UR5, URZ ;  /* 0x00000005060472a5 */ /* 0x004fce000f8e00ff */
[----:B------:R-:W-:Y:S02]  /*0d90*/  UMOV UR4, UR5 ;  /* 0x0000000500047c82 */ /* 0x000fe40008000000 */
[----:B------:R-:W-:Y:S02]  /*0da0*/  UIADD3 UR53, UPT, UPT, UR6, -UR4, URZ ;  /* 0x8000000406357290 */ /* 0x000fe4000fffe0ff */
[----:B------:R-:W1:Y:S02]  /*0db0*/  LDCU UR5, c[0x0][0x60c] ;  /* 0x0000c180ff0577ac */ /* 0x000e640008000800 */
[----:B----4-:R-:W-:-:S04]  /*0dc0*/  USHF.R.U32.HI UR53, URZ, UR18, UR53 ;  /* 0x00000012ff357299 */ /* 0x010fc80008011635 */
[----:B------:R-:W-:-:S03]  /*0dd0*/  UIADD3 UR53, UPT, UPT, UR4, UR53, URZ ;  /* 0x0000003504357290 */ /* 0x000fc6000fffe0ff */
[----:B------:R-:W-:Y:S01]  /*0de0*/  UMOV UR4, URZ ;  /* 0x000000ff00047c82 */ /* 0x000fe20008000000 */
[----:B-----5:R-:W-:-:S04]  /*0df0*/  USHF.R.U32.HI UR53, URZ, UR17, UR53 ;  /* 0x00000011ff357299 */ /* 0x020fc80008011635 */
[----:B------:R-:W-:Y:S02]  /*0e00*/  UIADD3 UR52, UPT, UPT, -UR53, URZ, URZ ;  /* 0x000000ff35347290 */ /* 0x000fe4000fffe1ff */
[----:B-1----:R-:W-:Y:S02]  /*0e10*/  UISETP.GE.AND UP0, UPT, UR11, UR5, UPT ;  /* 0x000000050b00728c */ /* 0x002fe4000bf06270 */
[----:B------:R-:W-:-:S07]  /*0e20*/  UIMAD UR52, UR52, UR13, UR6 ;  /* 0x0000000d343472a4 */ /* 0x000fce000f8e0206 */
[----:B------:R-:W-:Y:S05]  /*0e30*/  BRA.U UP0, `(.L_x_11) ;  /* 0x00000011001c7547 */ /* 0x000fea000b800000 */
[----:B------:R-:W-:Y:S01]  /*0e40*/  UMOV UR7, 0x400 ;  /* 0x0000040000077882 */ /* 0x000fe20000000000 */
[----:B------:R-:W1:Y:S01]  /*0e50*/  S2UR UR4, SR_CTAID.X ;  /* 0x00000000000479c3 */ /* 0x000e620000002500 */
[----:B------:R-:W-:Y:S01]  /*0e60*/  ULEA UR7, UR16, UR7, 0x18 ;  /* 0x0000000710077291 */ /* 0x000fe2000f8ec0ff */
[----:B------:R-:W-:Y:S01]  /*0e70*/  MOV R5, 0x80000000 ;  /* 0x8000000000057802 */ /* 0x000fe20000000f00 */
[----:B------:R-:W2:Y:S01]  /*0e80*/  LDCU UR25, c[0x0][0x614] ;  /* 0x0000c280ff1977ac */ /* 0x000ea20008000800 */
[----:B------:R-:W3:Y:S06]  /*0e90*/  LDCU UR10, c[0x0][0x38c] ;  /* 0x00007180ff0a77ac */ /* 0x000eec0008000800 */
[----:B------:R-:W4:Y:S01]  /*0ea0*/  SYNCS.PHASECHK.TRANS64.TRYWAIT P0, [UR7+0x48], R5 ;  /* 0x00004805ff0075a7 */ /* 0x000f220008001107 */
[----:B------:R-:W-:Y:S01]  /*0eb0*/  UMOV UR20, 0x0 ;  /* 0x0000000000147882 */ /* 0x000fe20000000000 */
[----:B------:R-:W-:Y:S01]  /*0ec0*/  UMOV UR21, 0x1 ;  /* 0x0000000100157882 */ /* 0x000fe20000000000 */
[----:B------:R-:W5:Y:S01]  /*0ed0*/  LDCU.64 UR16, c[0x0][0x348] ;  /* 0x00006900ff1077ac */ /* 0x000f620008000a00 */
[----:B------:R-:W2:Y:S01]  /*0ee0*/  LDCU.64 UR12, c[0x0][0x348] ;  /* 0x00006900ff0c77ac */ /* 0x000ea20008000a00 */
[----:B------:R-:W3:Y:S01]  /*0ef0*/  LDCU.64 UR18, c[0x0][0x348] ;  /* 0x00006900ff1277ac */ /* 0x000ee20008000a00 */
[----:B-1----:R-:W-:Y:S01]  /*0f00*/  ULOP3.LUT UR5, UR4, 0x1, URZ, 0xc0, !UPT ;  /* 0x0000000104057892 */ /* 0x002fe2000f8ec0ff */
[----:B------:R-:W1:Y:S03]  /*0f10*/  LDCU UR4, c[0x0][0x380] ;  /* 0x00007000ff0477ac */ /* 0x000e660008000800 */
[----:B------:R-:W-:-:S02]  /*0f20*/  USHF.L.U32 UR30, UR5, 0x6, URZ ;  /* 0x00000006051e7899 */ /* 0x000fc400080006ff */
[----:B------:R-:W-:Y:S02]  /*0f30*/  UISETP.NE.AND UP6, UPT, UR5, URZ, UPT ;  /* 0x000000ff0500728c */ /* 0x000fe4000bfc5270 */
[----:B--2---:R-:W-:Y:S02]  /*0f40*/  UIADD3 UR5, UPT, UPT, -UR23, UR25, URZ ;  /* 0x0000001917057290 */ /* 0x004fe4000fffe1ff */
[----:B---3--:R-:W-:Y:S02]  /*0f50*/  UIADD3 UR8, UPT, UPT, -UR10, URZ, URZ ;  /* 0x000000ff0a087290 */ /* 0x008fe4000fffe1ff */
[----:B------:R-:W-:Y:S02]  /*0f60*/  UIADD3 UR11, UPT, UPT, UR10, -0x1, URZ ;  /* 0xffffffff0a0b7890 */ /* 0x000fe4000fffe0ff */
[----:B------:R-:W-:Y:S02]  /*0f70*/  USHF.R.S32.HI UR8, URZ, 0x1f, UR8 ;  /* 0x0000001fff087899 */ /* 0x000fe40008011408 */
[----:B------:R-:W-:-:S02]  /*0f80*/  UISETP.GT.AND UP3, UPT, UR10, URZ, UPT ;  /* 0x000000ff0a00728c */ /* 0x000fc4000bf64270 */
[----:B-1----:R-:W-:Y:S02]  /*0f90*/  UIADD3 UR4, UPT, UPT, UR10, -UR4, URZ ;  /* 0x800000040a047290 */ /* 0x002fe4000fffe0ff */
[----:B------:R-:W-:Y:S02]  /*0fa0*/  USHF.R.S32.HI UR9, URZ, 0x1f, UR11 ;  /* 0x0000001fff097899 */ /* 0x000fe4000801140b */
[----:B------:R-:W-:Y:S02]  /*0fb0*/  ULEA UR4, UR5, UR4, 0x7 ;  /* 0x0000000405047291 */ /* 0x000fe4000f8e38ff */
[----:B------:R-:W-:Y:S02]  /*0fc0*/  ULEA.HI UR10, UR8, -UR10, URZ, 0x7 ;  /* 0x8000000a080a7291 */ /* 0x000fe4000f8f38ff */
[----:B------:R-:W-:Y:S02]  /*0fd0*/  UIADD3 UR6, UPT, UPT, -UR4, URZ, URZ ;  /* 0x000000ff04067290 */ /* 0x000fe4000fffe1ff */
[----:B------:R-:W-:-:S02]  /*0fe0*/  UIADD3 UR5, UPT, UPT, UR4, -0x1, URZ ;  /* 0xffffffff04057890 */ /* 0x000fc4000fffe0ff */
[----:B------:R-:W-:Y:S02]  /*0ff0*/  USHF.R.S32.HI UR6, URZ, 0x1f, UR6 ;  /* 0x0000001fff067899 */ /* 0x000fe40008011406 */
[----:B------:R-:W-:Y:S02]  /*1000*/  UISETP.GT.AND UP4, UPT, UR4, URZ, UPT ;  /* 0x000000ff0400728c */ /* 0x000fe4000bf84270 */
[----:B------:R-:W-:Y:S02]  /*1010*/  ULEA.HI UR4, UR6, -UR4, URZ, 0x7 ;  /* 0x8000000406047291 */ /* 0x000fe4000f8f38ff */
[----:B------:R-:W-:Y:S02]  /*1020*/  USHF.R.S32.HI UR8, URZ, 0x1f, UR5 ;  /* 0x0000001fff087899 */ /* 0x000fe40008011405 */
[----:B------:R-:W-:Y:S02]  /*1030*/  ULEA.HI UR11, UR9, UR11, URZ, 0x7 ;  /* 0x0000000b090b7291 */ /* 0x000fe4000f8f38ff */
[----:B------:R-:W-:-:S02]  /*1040*/  USHF.R.S32.HI UR4, URZ, 0x7, UR4 ;  /* 0x00000007ff047899 */ /* 0x000fc40008011404 */
[----:B------:R-:W-:Y:S02]  /*1050*/  USHF.R.S32.HI UR9, URZ, 0x7, UR10 ;  /* 0x00000007ff097899 */ /* 0x000fe4000801140a */
[----:B------:R-:W-:Y:S02]  /*1060*/  ULEA.HI UR5, UR8, UR5, URZ, 0x7 ;  /* 0x0000000508057291 */ /* 0x000fe4000f8f38ff */
[----:B------:R-:W-:Y:S02]  /*1070*/  UIADD3 UR6, UPT, UPT, -UR4, URZ, URZ ;  /* 0x000000ff04067290 */ /* 0x000fe4000fffe1ff */
[----:B------:R-:W-:Y:S02]  /*1080*/  @UP3 UIMAD.WIDE UR14, UR11, 0x2000000, UR20 ;  /* 0x020000000b0e38a5 */ /* 0x000fe4000f8e0214 */
[----:B------:R-:W-:Y:S02]  /*1090*/  ULEA.HI.SX32 UR5, UR5, 0x1, 0x19 ;  /* 0x0000000105057891 */ /* 0x000fe4000f8fcaff */
[----:B------:R-:W-:-:S02]  /*10a0*/  UIADD3 UR4, UPT, UPT, -UR9, URZ, URZ ;  /* 0x000000ff09047290 */ /* 0x000fc4000fffe1ff */
[----:B------:R-:W-:Y:S02]  /*10b0*/  UIADD3 UR33, UPT, UPT, UR7, 0x10, URZ ;  /* 0x0000001007217890 */ /* 0x000fe4000fffe0ff */
[----:B-----5:R-:W-:Y:S01]  /*10c0*/  UIADD3 UR10, UP1, UPT, UR16, 0x100, URZ ;  /* 0x00000100100a7890 */ /* 0x020fe2000ff3e0ff */
[----:B------:R-:W-:Y:S02]  /*10d0*/  @!UP4 UMOV UR5, UR6 ;  /* 0x000000060005cc82 */ /* 0x000fe40008000000 */
[----:B------:R-:W-:Y:S01]  /*10e0*/  @UP3 UMOV UR4, UR15 ;  /* 0x0000000f00043c82 */ /* 0x000fe20008000000 */
[----:B------:R-:W-:Y:S02]  /*10f0*/  ULOP3.LUT UR33, UR33, 0xfefffc10, URZ, 0xc0, !UPT ;  /* 0xfefffc1021217892 */ /* 0x000fe4000f8ec0ff */
[----:B------:R-:W-:Y:S02]  /*1100*/  UISETP.LT.AND UP3, UPT, UR5, UR4, UPT ;  /* 0x000000040500728c */ /* 0x000fe4000bf61270 */
[----:B------:R-:W-:-:S02]  /*1110*/  UIADD3 UR12, UP2, UPT, UR12, 0x100, URZ ;  /* 0x000001000c0c7890 */ /* 0x000fc4000ff5e0ff */
[----:B------:R-:W-:Y:S02]  /*1120*/  USEL UR14, UR5, UR4, UP3 ;  /* 0x00000004050e7287 */ /* 0x000fe40009800000 */
[----:B------:R-:W-:Y:S02]  /*1130*/  UIADD3 UR24, UP0, UPT, UR18, 0x100, URZ ;  /* 0x0000010012187890 */ /* 0x000fe4000ff1e0ff */
[----:B------:R-:W-:Y:S02]  /*1140*/  USHF.L.U32 UR22, UR14, 0x7, URZ ;  /* 0x000000070e167899 */ /* 0x000fe400080006ff */
[----:B------:R-:W-:Y:S02]  /*1150*/  UIADD3.X UR11, UPT, UPT, URZ, UR17, URZ, UP1, !UPT ;  /* 0x00000011ff0b7290 */ /* 0x000fe40008ffe4ff */
[----:B------:R-:W-:Y:S01]  /*1160*/  UIADD3 UR27, UPT, UPT, UR22, -0x80, URZ ;  /* 0xffffff80161b7890 */ /* 0x000fe2000fffe0ff */
[----:B------:R-:W-:Y:S01]  /*1170*/  UMOV UR34, URZ ;  /* 0x000000ff00227c82 */ /* 0x000fe20008000000 */
[----:B------:R-:W-:Y:S01]  /*1180*/  UMOV UR36, UR52 ;  /* 0x0000003400247c82 */ /* 0x000fe20008000000 */
[----:B------:R-:W-:Y:S01]  /*1190*/  UMOV UR37, UR53 ;  /* 0x0000003500257c82 */ /* 0x000fe20008000000 */
[----:B------:R-:W-:-:S02]  /*11a0*/  UIADD3.X UR13, UPT, UPT, URZ, UR13, URZ, UP2, !UPT ;  /* 0x0000000dff0d7290 */ /* 0x000fc400097fe4ff */
[----:B------:R-:W-:Y:S02]  /*11b0*/  UIADD3.X UR4, UPT, UPT, URZ, UR19, URZ, UP0, !UPT ;  /* 0x00000013ff047290 */ /* 0x000fe400087fe4ff */
[----:B------:R-:W-:Y:S02]  /*11c0*/  UIADD3 UR32, UPT, UPT, UR7, 0xc800, URZ ;  /* 0x0000c80007207890 */ /* 0x000fe4000fffe0ff */
[----:B------:R-:W-:Y:S02]  /*11d0*/  UIADD3 UR16, UPT, UPT, UR7, 0xe800, URZ ;  /* 0x0000e80007107890 */ /* 0x000fe4000fffe0ff */
[----:B------:R-:W-:Y:S02]  /*11e0*/  UIADD3 UR8, UPT, UPT, UR7, 0x10800, URZ ;  /* 0x0001080007087890 */ /* 0x000fe4000fffe0ff */
[----:B------:R-:W-:Y:S01]  /*11f0*/  UIADD3 UR35, UPT, UPT, UR30, UR27, URZ ;  /* 0x0000001b1e237290 */ /* 0x000fe2000fffe0ff */
[----:B------:R-:W-:Y:S01]  /*1200*/  UMOV UR18, 0x40 ;  /* 0x0000004000127882 */ /* 0x000fe20000000000 */
[----:B------:R-:W-:Y:S01]  /*1210*/  UMOV UR20, UR52 ;  /* 0x0000003400147c82 */ /* 0x000fe20008000000 */
[----:B------:R-:W-:Y:S01]  /*1220*/  UMOV UR21, UR53 ;  /* 0x0000003500157c82 */ /* 0x000fe20008000000 */
[----:B------:R-:W-:Y:S01]  /*1230*/  UMOV UR17, UR33 ;  /* 0x0000002100117c82 */ /* 0x000fe20008000000 */
[----:B----4-:R-:W-:Y:S07]  /*1240*/  @!P0 BRA `(.L_x_12) ;  /* 0x000000d800088947 */ /* 0x010fee0003800000 */
.L_x_89:
[----:B------:R-:W-:Y:S05]  /*1250*/  BRA.U UP6, `(.L_x_13) ;  /* 0x00000001060c7547 */ /* 0x000fea000b800000 */
[----:B------:R-:W-:-:S13]  /*1260*/  ELECT P0, URZ, PT ;  /* 0x0000000000ff782f */ /* 0x000fda0003800000 */
[----:B-1----:R-:W-:-:S04]  /*1270*/  @P0 MOV R4, 0xc000 ;  /* 0x0000c00000040802 */ /* 0x002fc80000000f00 */
[----:B------:R2:W-:Y:S03]  /*1280*/  @P0 SYNCS.ARRIVE.TRANS64 RZ, [UR7+0x10], R4 ;  /* 0x00001004ffff09a7 */ /* 0x0005e60008000007 */
.L_x_13:
[----:B------:R-:W-:Y:S01]  /*1290*/  UMOV UR19, UR35 ;  /* 0x0000002300137c82 */ /* 0x000fe20008000000 */
[----:B------:R3:W-:Y:S01]  /*12a0*/  UTMALDG.4D.2CTA [UR32], [UR12], desc[URZ] ;  /* 0x0000ff200c0075b4 */ /* 0x0007e20008219000 */
[----:B------:R-:W-:Y:S01]  /*12b0*/  UMOV UR5, UR4 ;  /* 0x0000000400057c82 */ /* 0x000fe20008000000 */
[----:B------:R-:W-:Y:S01]  /*12c0*/  UMOV UR9, UR33 ;  /* 0x0000002100097c82 */ /* 0x000fe20008000000 */
[----:B------:R-:W-:Y:S01]  /*12d0*/  UMOV UR4, UR24 ;  /* 0x0000001800047c82 */ /* 0x000fe20008000000 */
[----:B------:R-:W4:Y:S01]  /*12e0*/  S2UR UR6, SR_CTAID.X ;  /* 0x00000000000679c3 */ /* 0x000f220000002500 */
[----:B------:R5:W-:Y:S01]  /*12f0*/  UTMALDG.4D.2CTA [UR16], [UR10], desc[URZ] ;  /* 0x0000ff100a0075b4 */ /* 0x000be20008219000 */
[----:B----4-:R-:W-:Y:S01]  /*1300*/  ULOP3.LUT UR15, UR6, 0x1, URZ, 0xc0, !UPT ;  /* 0x00000001060f7892 */ /* 0x010fe2000f8ec0ff */
[----:B---3--:R-:W-:Y:S01]  /*1310*/  UMOV UR12, UR52 ;  /* 0x00000034000c7c82 */ /* 0x008fe20008000000 */
[----:B------:R-:W-:Y:S01]  /*1320*/  UMOV UR13, UR53 ;  /* 0x00000035000d7c82 */ /* 0x000fe20008000000 */
[----:B------:R-:W-:Y:S01]  /*1330*/  ULOP3.LUT UR33, UR7, 0xfefffc00, URZ, 0xc0, !UPT ;  /* 0xfefffc0007217892 */ /* 0x000fe2000f8ec0ff */
[----:B------:R-:W-:Y:S01]  /*1340*/  UMOV UR34, URZ ;  /* 0x000000ff00227c82 */ /* 0x000fe20008000000 */
[----:B------:R-:W-:Y:S01]  /*1350*/  UMOV UR36, UR52 ;  /* 0x0000003400247c82 */ /* 0x000fe20008000000 */
[----:B------:R-:W-:Y:S01]  /*1360*/  UMOV UR37, UR53 ;  /* 0x0000003500257c82 */ /* 0x000fe20008000000 */
[----:B------:R-:W-:Y:S01]  /*1370*/  UIADD3 UR32, UPT, UPT, UR7, 0x800, URZ ;  /* 0x0000080007207890 */ /* 0x000fe2000fffe0ff */
[----:B-----5:R-:W-:Y:S01]  /*1380*/  UMOV UR10, 0x80 ;  /* 0x00000080000a7882 */ /* 0x020fe20000000000 */
[----:B------:R-:W-:Y:S01]  /*1390*/  UMOV UR11, UR35 ;  /* 0x00000023000b7c82 */ /* 0x000fe20008000000 */
[----:B------:R-:W3:Y:S01]  /*13a0*/  LDCU.64 UR16, c[0x0][0x348] ;  /* 0x00006900ff1077ac */ /* 0x000ee20008000a00 */
[----:B------:R4:W-:Y:S01]  /*13b0*/  UTMALDG.4D.2CTA [UR8], [UR4], desc[URZ] ;  /* 0x0000ff08040075b4 */ /* 0x0009e20008219000 */
[----:B------:R-:W5:Y:S01]  /*13c0*/  SYNCS.PHASECHK.TRANS64.TRYWAIT P0, [UR7+0x8], R5 ;  /* 0x00000805ff0075a7 */ /* 0x000f620008001107 */
[----:B------:R-:W-:Y:S01]  /*13d0*/  UMOV UR18, 0x40 ;  /* 0x0000004000127882 */ /* 0x000fe20000000000 */
[----:B------:R-:W-:Y:S01]  /*13e0*/  UMOV UR20, UR52 ;  /* 0x0000003400147c82 */ /* 0x000fe20008000000 */
[----:B------:R-:W-:Y:S01]  /*13f0*/  UMOV UR21, UR53 ;  /* 0x0000003500157c82 */ /* 0x000fe20008000000 */
[----:B---3--:R-:W-:-:S02]  /*1400*/  UIADD3 UR6, UP0, UPT, UR16, 0x80, URZ ;  /* 0x0000008010067890 */ /* 0x008fc4000ff1e0ff */
[----:B------:R-:W-:Y:S01]  /*1410*/  UIADD3 UR16, UPT, UPT, UR7, 0x4800, URZ ;  /* 0x0000480007107890 */ /* 0x000fe2000fffe0ff */
[----:B----4-:R-:W3:Y:S01]  /*1420*/  LDCU.64 UR8, c[0x0][0x348] ;  /* 0x00006900ff0877ac */ /* 0x010ee20008000a00 */
[----:B------:R-:W4:Y:S01]  /*1430*/  LDCU.64 UR10, c[0x0][0x348] ;  /* 0x00006900ff0a77ac */ /* 0x000f220008000a00 */
[----:B------:R-:W-:Y:S02]  /*1440*/  ULOP3.LUT UR4, URZ, UR23, URZ, 0x33, !UPT ;  /* 0x00000017ff047292 */ /* 0x000fe4000f8e33ff */
[----:B------:R-:W-:Y:S02]  /*1450*/  UIADD3.X UR5, UPT, UPT, URZ, UR17, URZ, UP0, !UPT ;  /* 0x00000011ff057290 */ /* 0x000fe400087fe4ff */
[----:B------:R-:W-:Y:S01]  /*1460*/  UIADD3 UR4, UPT, UPT, UR4, UR25, URZ ;  /* 0x0000001904047290 */ /* 0x000fe2000fffe0ff */
[----:B------:R-:W-:-:S03]  /*1470*/  UMOV UR17, UR33 ;  /* 0x0000002100117c82 */ /* 0x000fc60008000000 */
[----:B------:R-:W-:Y:S02]  /*1480*/  ULEA UR4, UR4, UR15, 0x1 ;  /* 0x0000000f04047291 */ /* 0x000fe4000f8e08ff */
[----:B---3--:R-:W-:Y:S02]  /*1490*/  UIADD3 UR12, UP2, UPT, UR8, 0x80, URZ ;  /* 0x00000080080c7890 */ /* 0x008fe4000ff5e0ff */
[----:B------:R-:W-:Y:S02]  /*14a0*/  USHF.L.U32 UR35, UR4, 0x7, URZ ;  /* 0x0000000704237899 */ /* 0x000fe400080006ff */
[----:B----4-:R-:W-:Y:S02]  /*14b0*/  UIADD3 UR10, UP1, UPT, UR10, 0x80, URZ ;  /* 0x000000800a0a7890 */ /* 0x010fe4000ff3e0ff */
[----:B------:R-:W-:Y:S02]  /*14c0*/  UIADD3.X UR13, UPT, UPT, URZ, UR9, URZ, UP2, !UPT ;  /* 0x00000009ff0d7290 */ /* 0x000fe400097fe4ff */
[----:B------:R-:W-:-:S02]  /*14d0*/  UIADD3.X UR11, UPT, UPT, URZ, UR11, URZ, UP1, !UPT ;  /* 0x0000000bff0b7290 */ /* 0x000fc40008ffe4ff */
[----:B------:R-:W-:Y:S01]  /*14e0*/  UIADD3 UR8, UPT, UPT, UR7, 0x8800, URZ ;  /* 0x0000880007087890 */ /* 0x000fe2000fffe0ff */
[----:B------:R-:W-:Y:S01]  /*14f0*/  UMOV UR19, UR35 ;  /* 0x0000002300137c82 */ /* 0x000fe20008000000 */
[----:B-----5:R-:W-:Y:S06]  /*1500*/  @!P0 BRA `(.L_x_14) ;  /* 0x000000d400788947 */ /* 0x020fec0003800000 */
.L_x_91:
[----:B------:R-:W-:Y:S05]  /*1510*/  BRA.U UP6, `(.L_x_15) ;  /* 0x00000001060c7547 */ /* 0x000fea000b800000 */
[----:B------:R-:W-:-:S13]  /*1520*/  ELECT P0, URZ, PT ;  /* 0x0000000000ff782f */ /* 0x000fda0003800000 */
[----:B-12---:R-:W-:-:S04]  /*1530*/  @P0 MOV R4, 0x18000 ;  /* 0x0001800000040802 */ /* 0x006fc80000000f00 */
[----:B------:R3:W-:Y:S03]  /*1540*/  @P0 SYNCS.ARRIVE.TRANS64 RZ, [UR7], R4 ;  /* 0x00000004ffff09a7 */ /* 0x0007e60008000007 */
.L_x_15:
[----:B------:R4:W-:Y:S01]  /*1550*/  UTMALDG.4D.2CTA [UR32], [UR12], desc[URZ] ;  /* 0x0000ff200c0075b4 */ /* 0x0009e20008219000 */
[----:B------:R-:W-:Y:S01]  /*1560*/  UMOV UR9, UR33 ;  /* 0x0000002100097c82 */ /* 0x000fe20008000000 */
[----:B------:R-:W-:Y:S01]  /*1570*/  UMOV UR4, UR6 ;  /* 0x0000000600047c82 */ /* 0x000fe20008000000 */
[----:B------:R-:W5:Y:S01]  /*1580*/  S2UR UR15, SR_CTAID.X ;  /* 0x00000000000f79c3 */ /* 0x000f620000002500 */
[----:B------:R-:W-:Y:S01]  /*1590*/  UIADD3 UR25, UPT, UPT, UR7, 0x18, URZ ;  /* 0x0000001807197890 */ /* 0x000fe2000fffe0ff */
[----:B------:R-:W-:Y:S01]  /*15a0*/  UMOV UR28, UR52 ;  /* 0x00000034001c7c82 */ /* 0x000fe20008000000 */
[----:B------:R-:W-:Y:S01]  /*15b0*/  UMOV UR29, UR53 ;  /* 0x00000035001d7c82 */ /* 0x000fe20008000000 */
[----:B------:R1:W-:Y:S01]  /*15c0*/  UTMALDG.4D.2CTA [UR16], [UR10], desc[URZ] ;  /* 0x0000ff100a0075b4 */ /* 0x0003e20008219000 */
[----:B------:R-:W-:Y:S02]  /*15d0*/  ULOP3.LUT UR25, UR25, 0xfefffc18, URZ, 0xc0, !UPT ;  /* 0xfefffc1819197892 */ /* 0x000fe4000f8ec0ff */
[----:B------:R-:W-:-:S02]  /*15e0*/  UIADD3 UR24, UPT, UPT, UR7, 0x12800, URZ ;  /* 0x0001280007187890 */ /* 0x000fc4000fffe0ff */
[----:B-----5:R-:W-:-:S04]  /*15f0*/  ULOP3.LUT UR15, UR15, 0x1, URZ, 0xc0, !UPT ;  /* 0x000000010f0f7892 */ /* 0x020fc8000f8ec0ff */
[----:B------:R-:W-:Y:S01]  /*1600*/  UIMAD UR26, UR15, 0x60, URZ ;  /* 0x000000600f1a78a4 */ /* 0x000fe2000f8e02ff */
[----:B----4-:R-:W-:Y:S01]  /*1610*/  UMOV UR12, UR52 ;  /* 0x00000034000c7c82 */ /* 0x010fe20008000000 */
[----:B------:R-:W-:Y:S01]  /*1620*/  UMOV UR13, UR53 ;  /* 0x00000035000d7c82 */ /* 0x000fe20008000000 */
[----:B------:R-:W4:Y:S01]  /*1630*/  LDCU.64 UR32, c[0x0][0x348] ;  /* 0x00006900ff2077ac */ /* 0x000f220008000a00 */
[----:B-1----:R-:W-:Y:S01]  /*1640*/  UMOV UR10, 0x80 ;  /* 0x00000080000a7882 */ /* 0x002fe20000000000 */
[----:B------:R-:W-:Y:S01]  /*1650*/  UMOV UR11, UR35 ;  /* 0x00000023000b7c82 */ /* 0x000fe20008000000 */
[----:B------:R-:W-:Y:S01]  /*1660*/  UMOV UR20, UR52 ;  /* 0x0000003400147c82 */ /* 0x000fe20008000000 */
[----:B------:R1:W-:Y:S01]  /*1670*/  UTMALDG.4D.2CTA [UR8], [UR4], desc[URZ] ;  /* 0x0000ff08040075b4 */ /* 0x0003e20008219000 */
[----:B------:R-:W5:Y:S01]  /*1680*/  SYNCS.PHASECHK.TRANS64.TRYWAIT P0, [UR7+0x50], R5 ;  /* 0x00005005ff0075a7 */ /* 0x000f620008001107 */
[----:B------:R-:W-:Y:S01]  /*1690*/  UMOV UR21, UR53 ;  /* 0x0000003500157c82 */ /* 0x000fe20008000000 */
[----:B------:R-:W-:-:S02]  /*16a0*/  UIADD3 UR18, UPT, UPT, UR26, 0x20, URZ ;  /* 0x000000201a127890 */ /* 0x000fc4000fffe0ff */
[----:B------:R-:W-:Y:S01]  /*16b0*/  UIADD3 UR16, UPT, UPT, UR7, 0x14800, URZ ;  /* 0x0001480007107890 */ /* 0x000fe2000fffe0ff */
[----:B------:R-:W-:Y:S01]  /*16c0*/  UMOV UR17, UR25 ;  /* 0x0000001900117c82 */ /* 0x000fe20008000000 */
[----:B------:R-:W-:Y:S01]  /*16d0*/  UMOV UR19, UR27 ;  /* 0x0000001b00137c82 */ /* 0x000fe20008000000 */
[----:B----4-:R-:W-:Y:S01]  /*16e0*/  UIADD3 UR6, UP0, UPT, UR32, 0x180, URZ ;  /* 0x0000018020067890 */ /* 0x010fe2000ff1e0ff */
[----:B-1----:R-:W1:Y:S01]  /*16f0*/  LDCU.64 UR4, c[0x0][0x348] ;  /* 0x00006900ff0477ac */ /* 0x002e620008000a00 */
[----:B------:R-:W4:Y:S01]  /*1700*/  LDCU.64 UR8, c[0x0][0x348] ;  /* 0x00006900ff0877ac */ /* 0x000f220008000a00 */
[----:B------:R-:W-:Y:S02]  /*1710*/  UIADD3 UR10, UPT, UPT, UR26, 0x40, URZ ;  /* 0x000000401a0a7890 */ /* 0x000fe4000fffe0ff */
[----:B-1----:R-:W-:Y:S02]  /*1720*/  UIADD3 UR12, UP2, UPT, UR4, 0x180, URZ ;  /* 0x00000180040c7890 */ /* 0x002fe4000ff5e0ff */
[----:B----4-:R-:W-:-:S02]  /*1730*/  UIADD3 UR4, UP1, UPT, UR8, 0x180, URZ ;  /* 0x0000018008047890 */ /* 0x010fc4000ff3e0ff */
[----:B------:R-:W-:Y:S02]  /*1740*/  UIADD3.X UR13, UPT, UPT, URZ, UR5, URZ, UP2, !UPT ;  /* 0x00000005ff0d7290 */ /* 0x000fe400097fe4ff */
[----:B------:R-:W-:Y:S02]  /*1750*/  UIADD3.X UR5, UPT, UPT, URZ, UR9, URZ, UP1, !UPT ;  /* 0x00000009ff057290 */ /* 0x000fe40008ffe4ff */
[----:B------:R-:W-:Y:S01]  /*1760*/  UIADD3 UR8, UPT, UPT, UR7, 0x16800, URZ ;  /* 0x0001680007087890 */ /* 0x000fe2000fffe0ff */
[----:B-----5:R-:W-:Y:S11]  /*1770*/  @!P0 BRA `(.L_x_16) ;  /* 0x000000d000fc8947 */ /* 0x020ff60003800000 */
.L_x_93:
[----:B------:R-:W-:Y:S05]  /*1780*/  BRA.U UP6, `(.L_x_17) ;  /* 0x00000001060c7547 */ /* 0x000fea000b800000 */
[----:B------:R-:W-:-:S13]  /*1790*/  ELECT P0, URZ, PT ;  /* 0x0000000000ff782f */ /* 0x000fda0003800000 */
[----:B-123--:R-:W-:-:S04]  /*17a0*/  @P0 MOV R4, 0xc000 ;  /* 0x0000c00000040802 */ /* 0x00efc80000000f00 */
[----:B------:R4:W-:Y:S03]  /*17b0*/  @P0 SYNCS.ARRIVE.TRANS64 RZ, [UR7+0x18], R4 ;  /* 0x00001804ffff09a7 */ /* 0x0009e60008000007 */
.L_x_17:
[----:B------:R5:W-:Y:S01]  /*17c0*/  UTMALDG.4D.2CTA [UR24], [UR12], desc[URZ] ;  /* 0x0000ff180c0075b4 */ /* 0x000be20008219000 */
[----:B------:R-:W-:Y:S01]  /*17d0*/  HFMA2 R5, -RZ, RZ, 0, 5.9604644775390625e-08 ;  /* 0x00000001ff057431 */ /* 0x000fe200000001ff */
[----:B------:R-:W-:Y:S01]  /*17e0*/  UMOV UR9, UR25 ;  /* 0x0000001900097c82 */ /* 0x000fe20008000000 */
[----:B------:R-:W-:Y:S01]  /*17f0*/  UMOV UR11, UR27 ;  /* 0x0000001b000b7c82 */ /* 0x000fe20008000000 */
[----:B------:R-:W-:Y:S01]  /*1800*/  MOV R8, RZ ;  /* 0x000000ff00087202 */ /* 0x000fe20000000f00 */
[----:B------:R1:W-:Y:S01]  /*1810*/  UTMALDG.4D.2CTA [UR16], [UR4], desc[URZ] ;  /* 0x0000ff10040075b4 */ /* 0x0003e20008219000 */
[----:B-----5:R-:W-:Y:S01]  /*1820*/  UMOV UR12, UR52 ;  /* 0x00000034000c7c82 */ /* 0x020fe20008000000 */
[----:B------:R-:W-:Y:S01]  /*1830*/  UMOV UR13, UR53 ;  /* 0x00000035000d7c82 */ /* 0x000fe20008000000 */
[----:B-1----:R-:W-:Y:S02]  /*1840*/  UIADD3.X UR5, UPT, UPT, URZ, UR33, URZ, UP0, !UPT ;  /* 0x00000021ff057290 */ /* 0x002fe400087fe4ff */
[----:B------:R-:W-:Y:S01]  /*1850*/  UISETP.GE.AND UP0, UPT, UR14, 0x2, UPT ;  /* 0x000000020e00788c */ /* 0x000fe2000bf06270 */
[----:B------:R-:W-:-:S06]  /*1860*/  UMOV UR4, UR6 ;  /* 0x0000000600047c82 */ /* 0x000fcc0008000000 */
[----:B------:R1:W-:Y:S02]  /*1870*/  UTMALDG.4D.2CTA [UR8], [UR4], desc[URZ] ;  /* 0x0000ff08040075b4 */ /* 0x0003e40008219000 */
[----:B-1----:R-:W-:Y:S01]  /*1880*/  UMOV UR4, 0x2 ;  /* 0x0000000200047882 */ /* 0x002fe20000000000 */
[----:B------:R-:W-:Y:S05]  /*1890*/  BRA.U !UP0, `(.L_x_11) ;  /* 0x0000000508847547 */ /* 0x000fea000b800000 */
[----:B------:R-:W1:Y:S01]  /*18a0*/  S2UR UR6, SR_CTAID.X ;  /* 0x00000000000679c3 */ /* 0x000e620000002500 */
[----:B------:R-:W5:Y:S01]  /*18b0*/  LDCU.64 UR4, c[0x0][0x348] ;  /* 0x00006900ff0477ac */ /* 0x000f620008000a00 */
[----:B------:R-:W-:Y:S01]  /*18c0*/  MOV R5, 0x1 ;  /* 0x0000000100057802 */ /* 0x000fe20000000f00 */
[----:B------:R-:W-:Y:S02]  /*18d0*/  ULOP3.LUT UR15, UR22, UR30, URZ, 0xfc, !UPT ;  /* 0x0000001e160f7292 */ /* 0x000fe4000f8efcff */
[----:B------:R-:W-:Y:S01]  /*18e0*/  UIADD3 UR14, UPT, UPT, -UR14, URZ, URZ ;  /* 0x000000ff0e0e7290 */ /* 0x000fe2000fffe1ff */
[----:B------:R-:W-:Y:S01]  /*18f0*/  UMOV UR50, URZ ;  /* 0x000000ff00327c82 */ /* 0x000fe20008000000 */
[----:B------:R-:W-:Y:S01]  /*1900*/  UMOV UR42, 0x40 ;  /* 0x00000040002a7882 */ /* 0x000fe20000000000 */
[----:B------:R-:W-:Y:S01]  /*1910*/  UMOV UR34, 0x80 ;  /* 0x0000008000227882 */ /* 0x000fe20000000000 */
[----:B-----5:R-:W-:Y:S02]  /*1920*/  UIADD3 UR30, UP0, UPT, UR4, 0x180, URZ ;  /* 0x00000180041e7890 */ /* 0x020fe4000ff1e0ff */
[----:B------:R-:W-:-:S02]  /*1930*/  UIADD3 UR58, UP5, UPT, UR4, 0x100, URZ ;  /* 0x00000100043a7890 */ /* 0x000fc4000ffbe0ff */
[----:B------:R-:W-:Y:S02]  /*1940*/  UIADD3 UR56, UP4, UPT, UR4, 0x100, URZ ;  /* 0x0000010004387890 */ /* 0x000fe4000ff9e0ff */
[----:B------:R-:W-:Y:S02]  /*1950*/  UIADD3 UR54, UP3, UPT, UR4, 0x100, URZ ;  /* 0x0000010004367890 */ /* 0x000fe4000ff7e0ff */
[----:B------:R-:W-:Y:S02]  /*1960*/  UIADD3 UR46, UP2, UPT, UR4, 0x180, URZ ;  /* 0x00000180042e7890 */ /* 0x000fe4000ff5e0ff */
[----:B------:R-:W-:Y:S02]  /*1970*/  UIADD3 UR38, UP1, UPT, UR4, 0x180, URZ ;  /* 0x0000018004267890 */ /* 0x000fe4000ff3e0ff */
[----:B-1----:R-:W-:Y:S02]  /*1980*/  ULOP3.LUT UR6, UR6, 0x1, URZ, 0xc0, !UPT ;  /* 0x0000000106067892 */ /* 0x002fe4000f8ec0ff */
[----:B------:R-:W-:-:S02]  /*1990*/  UIADD3.X UR31, UPT, UPT, URZ, UR5, URZ, UP0, !UPT ;  /* 0x00000005ff1f7290 */ /* 0x000fc400087fe4ff */
[----:B------:R-:W-:Y:S02]  /*19a0*/  UIADD3.X UR59, UPT, UPT, URZ, UR5, URZ, UP5, !UPT ;  /* 0x00000005ff3b7290 */ /* 0x000fe4000affe4ff */
[----:B------:R-:W-:Y:S02]  /*19b0*/  UIADD3.X UR57, UPT, UPT, URZ, UR5, URZ, UP4, !UPT ;  /* 0x00000005ff397290 */ /* 0x000fe4000a7fe4ff */
[----:B------:R-:W-:Y:S02]  /*19c0*/  UIADD3.X UR55, UPT, UPT, URZ, UR5, URZ, UP3, !UPT ;  /* 0x00000005ff377290 */ /* 0x000fe40009ffe4ff */
[----:B------:R-:W-:Y:S02]  /*19d0*/  UIADD3.X UR47, UPT, UPT, URZ, UR5, URZ, UP2, !UPT ;  /* 0x00000005ff2f7290 */ /* 0x000fe400097fe4ff */
[----:B------:R-:W-:Y:S02]  /*19e0*/  UIADD3.X UR39, UPT, UPT, URZ, UR5, URZ, UP1, !UPT ;  /* 0x00000005ff277290 */ /* 0x000fe40008ffe4ff */
[----:B------:R-:W-:Y:S01]  /*19f0*/  UISETP.NE.AND UP0, UPT, UR6, URZ, UPT ;  /* 0x000000ff0600728c */ /* 0x000fe2000bf05270 */
[----:B------:R-:W-:-:S10]  /*1a00*/  UMOV UR4, 0x2 ;  /* 0x0000000200047882 */ /* 0x000fd40000000000 */
.L_x_22:
[----:B------:R-:W-:Y:S01]  /*1a10*/  ULEA UR5, UR4, UR7, 0x3 ;  /* 0x0000000704057291 */ /* 0x000fe2000f8e18ff */
[----:B------:R-:W-:Y:S01]  /*1a20*/  SHF.L.U32 R10, R5, 0x1f, RZ ;  /* 0x0000001f050a7819 */ /* 0x000fe200000006ff */
[----:B------:R-:W-:Y:S02]  /*1a30*/  UIMAD UR48, UR4, 0x6000, UR7 ;  /* 0x00006000043078a4 */ /* 0x000fe4000f8e0207 */
[----:B------:R-:W-:Y:S02]  /*1a40*/  UIMAD UR40, UR4, 0x6000, UR7 ;  /* 0x00006000042878a4 */ /* 0x000fe4000f8e0207 */
[----:B------:R-:W-:Y:S02]  /*1a50*/  UIMAD UR32, UR4, 0x6000, UR7 ;  /* 0x00006000042078a4 */ /* 0x000fe4000f8e0207 */
[----:B------:R-:W-:Y:S01]  /*1a60*/  UIADD3 UR4, UPT, UPT, UR4, 0x1, URZ ;  /* 0x0000000104047890 */ /* 0x000fe2000fffe0ff */
[----:B------:R-:W1:Y:S01]  /*1a70*/  SYNCS.PHASECHK.TRANS64.TRYWAIT P0, [UR5+0x48], R10 ;  /* 0x0000480aff0075a7 */ /* 0x000e620008001105 */
[----:B------:R-:W-:-:S02]  /*1a80*/  UIADD3 UR49, UPT, UPT, UR5, 0x10, URZ ;  /* 0x0000001005317890 */ /* 0x000fc4000fffe0ff */
[----:B------:R-:W-:Y:S02]  /*1a90*/  UISETP.NE.AND UP1, UPT, UR4, 0x7, UPT ;  /* 0x000000070400788c */ /* 0x000fe4000bf25270 */
[----:B------:R-:W-:Y:S02]  /*1aa0*/  UIADD3 UR51, UPT, UPT, UR15, -0x100, URZ ;  /* 0xffffff000f337890 */ /* 0x000fe4000fffe0ff */
[----:B------:R-:W-:Y:S02]  /*1ab0*/  UIADD3 UR48, UPT, UPT, UR48, 0xc800, URZ ;  /* 0x0000c80030307890 */ /* 0x000fe4000fffe0ff */
[----:B------:R-:W-:Y:S02]  /*1ac0*/  UIADD3 UR40, UPT, UPT, UR40, 0xe800, URZ ;  /* 0x0000e80028287890 */ /* 0x000fe4000fffe0ff */
[----:B------:R-:W-:Y:S02]  /*1ad0*/  UIADD3 UR32, UPT, UPT, UR32, 0x10800, URZ ;  /* 0x0001080020207890 */ /* 0x000fe4000fffe0ff */
[----:B------:R-:W-:-:S02]  /*1ae0*/  USEL UR6, UR4, URZ, UP1 ;  /* 0x000000ff04067287 */ /* 0x000fc40008800000 */
[----:B------:R-:W-:Y:S02]  /*1af0*/  USEL UR8, URZ, 0x1, UP1 ;  /* 0x00000001ff087887 */ /* 0x000fe40008800000 */
[----:B------:R-:W-:Y:S01]  /*1b00*/  ULOP3.LUT UR49, UR49, 0xfefffff8, URZ, 0xc0, !UPT ;  /* 0xfefffff831317892 */ /* 0x000fe2000f8ec0ff */
[----:B------:R-:W-:Y:S01]  /*1b10*/  UMOV UR44, UR52 ;  /* 0x00000034002c7c82 */ /* 0x000fe20008000000 */
[----:B------:R-:W-:Y:S01]  /*1b20*/  UMOV UR45, UR53 ;  /* 0x00000035002d7c82 */ /* 0x000fe20008000000 */
[----:B------:R-:W-:Y:S01]  /*1b30*/  UMOV UR36, UR52 ;  /* 0x0000003400247c82 */ /* 0x000fe20008000000 */
[----:B------:R-:W-:Y:S01]  /*1b40*/  UMOV UR37, UR53 ;  /* 0x0000003500257c82 */ /* 0x000fe20008000000 */
[----:B-1---5:R-:W-:Y:S07]  /*1b50*/  @!P0 BRA `(.L_x_18) ;  /* 0x000000d000248947 */ /* 0x022fee0003800000 */
.L_x_95:
[----:B------:R-:W-:Y:S01]  /*1b60*/  LOP3.LUT R5, R5, UR8, RZ, 0x3c, !PT ;  /* 0x0000000805057c12 */ /* 0x000fe2000f8e3cff */
[----:B------:R-:W-:Y:S01]  /*1b70*/  ULEA UR4, UR6, UR7, 0x3 ;  /* 0x0000000706047291 */ /* 0x000fe2000f8e18ff */
[----:B------:R-:W-:Y:S02]  /*1b80*/  UMOV UR43, UR51 ;  /* 0x00000033002b7c82 */ /* 0x000fe40008000000 */
[----:B------:R-:W-:Y:S01]  /*1b90*/  SHF.L.U32 R7, R5, 0x1f, RZ ;  /* 0x0000001f05077819 */ /* 0x000fe200000006ff */
[----:B------:R-:W-:Y:S01]  /*1ba0*/  UMOV UR35, UR51 ;  /* 0x0000003300237c82 */ /* 0x000fe20008000000 */
[----:B------:R-:W-:Y:S01]  /*1bb0*/  UMOV UR41, UR49 ;  /* 0x0000003100297c82 */ /* 0x000fe20008000000 */
[----:B------:R-:W-:Y:S01]  /*1bc0*/  UMOV UR33, UR49 ;  /* 0x0000003100217c82 */ /* 0x000fe20008000000 */
[----:B------:R-:W-:Y:S05]  /*1bd0*/  BRA.U UP6, `(.L_x_19) ;  /* 0x00000001060c7547 */ /* 0x000fea000b800000 */
[----:B------:R-:W-:-:S13]  /*1be0*/  ELECT P0, URZ, PT ;  /* 0x0000000000ff782f */ /* 0x000fda0003800000 */
[----:B-1234-:R-:W-:-:S04]  /*1bf0*/  @P0 MOV R4, 0xc000 ;  /* 0x0000c00000040802 */ /* 0x01efc80000000f00 */
[----:B------:R5:W-:Y:S03]  /*1c00*/  @P0 SYNCS.ARRIVE.TRANS64 RZ, [UR5+0x10], R4 ;  /* 0x00001004ffff09a7 */ /* 0x000be60008000005 */
.L_x_19:
[----:B------:R1:W-:Y:S01]  /*1c10*/  UTMALDG.4D.2CTA [UR48], [UR58], desc[URZ] ;  /* 0x0000ff303a0075b4 */ /* 0x0003e20008219000 */
[----:B------:R-:W-:Y:S02]  /*1c20*/  UIADD3 UR27, UPT, UPT, UR22, -0x100, URZ ;  /* 0xffffff00161b7890 */ /* 0x000fe4000fffe0ff */
[----:B------:R-:W-:Y:S01]  /*1c30*/  UPLOP3.LUT UP6, UPT, UPT, UPT, UP0, 0x80, 0x8 ;  /* 0x000000000008789c */ /* 0x000fe20003fcf000 */
[----:B------:R1:W-:Y:S01]  /*1c40*/  UTMALDG.4D.2CTA [UR40], [UR56], desc[URZ] ;  /* 0x0000ff28380075b4 */ /* 0x0003e20008219000 */
[----:B------:R1:W-:Y:S01]  /*1c50*/  UTMALDG.4D.2CTA [UR32], [UR54], desc[URZ] ;  /* 0x0000ff20360075b4 */ /* 0x0003e20008219000 */
[----:B------:R-:W2:Y:S02]  /*1c60*/  SYNCS.PHASECHK.TRANS64.TRYWAIT P0, [UR4+0x48], R7 ;  /* 0x00004807ff0075a7 */ /* 0x000ea40008001104 */
[----:B-12---:R-:W-:Y:S06]  /*1c70*/  @!P0 BRA `(.L_x_20) ;  /* 0x000000cc00f88947 */ /* 0x006fec0003800000 */
.L_x_97:
[----:B------:R-:W-:Y:S05]  /*1c80*/  BRA.U UP6, `(.L_x_21) ;  /* 0x00000001060c7547 */ /* 0x000fea000b800000 */
[----:B------:R-:W-:-:S13]  /*1c90*/  ELECT P0, URZ, PT ;  /* 0x0000000000ff782f */ /* 0x000fda0003800000 */
[----:B-1-345:R-:W-:-:S04]  /*1ca0*/  @P0 MOV R4, 0xc000 ;  /* 0x0000c00000040802 */ /* 0x03afc80000000f00 */
[----:B------:R2:W-:Y:S03]  /*1cb0*/  @P0 SYNCS.ARRIVE.TRANS64 RZ, [UR4+0x10], R4 ;  /* 0x00001004ffff09a7 */ /* 0x0005e60008000004 */
.L_x_21:
[----:B------:R-:W-:Y:S02]  /*1cc0*/  UIADD3 UR25, UPT, UPT, UR4, 0x10, URZ ;  /* 0x0000001004197890 */ /* 0x000fe4000fffe0ff */
[----:B------:R-:W-:Y:S02]  /*1cd0*/  UIMAD UR24, UR6, 0x6000, UR7 ;  /* 0x00006000061878a4 */ /* 0x000fe4000f8e0207 */
[----:B------:R-:W-:Y:S02]  /*1ce0*/  UIMAD UR16, UR6, 0x6000, UR7 ;  /* 0x00006000061078a4 */ /* 0x000fe4000f8e0207 */
[----:B------:R-:W-:Y:S02]  /*1cf0*/  UIMAD UR8, UR6, 0x6000, UR7 ;  /* 0x00006000060878a4 */ /* 0x000fe4000f8e0207 */
[----:B------:R-:W-:Y:S02]  /*1d00*/  ULOP3.LUT UR25, UR25, 0xfefffff8, URZ, 0xc0, !UPT ;  /* 0xfefffff819197892 */ /* 0x000fe4000f8ec0ff */
[----:B------:R-:W-:-:S02]  /*1d10*/  UIADD3 UR24, UPT, UPT, UR24, 0xc800, URZ ;  /* 0x0000c80018187890 */ /* 0x000fc4000fffe0ff */
[----:B------:R-:W-:Y:S02]  /*1d20*/  UIADD3 UR16, UPT, UPT, UR16, 0xe800, URZ ;  /* 0x0000e80010107890 */ /* 0x000fe4000fffe0ff */
[----:B------:R-:W-:Y:S01]  /*1d30*/  UIADD3 UR8, UPT, UPT, UR8, 0x10800, URZ ;  /* 0x0001080008087890 */ /* 0x000fe2000fffe0ff */
[----:B------:R-:W-:Y:S01]  /*1d40*/  UMOV UR28, UR52 ;  /* 0x00000034001c7c82 */ /* 0x000fe20008000000 */
        /* <DEDUP_REMOVED lines=8> */
[----:B------:R1:W-:Y:S01]  /*1dd0*/  UTMALDG.4D.2CTA [UR24], [UR46], desc[URZ] ;  /* 0x0000ff182e0075b4 */ /* 0x0003e20008219000 */
[----:B------:R-:W-:Y:S01]  /*1de0*/  UMOV UR9, UR25 ;  /* 0x0000001900097c82 */ /* 0x000fe20008000000 */
[----:B------:R-:W-:-:S02]  /*1df0*/  UIADD3 UR4, UPT, UPT, UR6, 0x1, URZ ;  /* 0x0000000106047890 */ /* 0x000fc4000fffe0ff */
[----:B------:R-:W-:Y:S02]  /*1e00*/  UIADD3 UR14, UPT, UPT, UR14, 0x1, URZ ;  /* 0x000000010e0e7890 */ /* 0x000fe4000fffe0ff */
[----:B------:R-:W-:Y:S01]  /*1e10*/  UISETP.NE.AND UP1, UPT, UR4, 0x7, UPT ;  /* 0x000000070400788c */ /* 0x000fe2000bf25270 */
[----:B------:R1:W-:Y:S01]  /*1e20*/  UTMALDG.4D.2CTA [UR16], [UR38], desc[URZ] ;  /* 0x0000ff10260075b4 */ /* 0x0003e20008219000 */
[----:B------:R-:W-:Y:S02]  /*1e30*/  UIADD3 UR15, UPT, UPT, UR15, -0x80, URZ ;  /* 0xffffff800f0f7890 */ /* 0x000fe4000fffe0ff */
[----:B------:R-:W-:Y:S02]  /*1e40*/  USEL UR4, UR4, URZ, UP1 ;  /* 0x000000ff04047287 */ /* 0x000fe40008800000 */
[----:B------:R-:W-:Y:S02]  /*1e50*/  USEL UR5, URZ, 0x1, UP1 ;  /* 0x00000001ff057887 */ /* 0x000fe40008800000 */
[----:B------:R-:W-:Y:S01]  /*1e60*/  UISETP.NE.AND UP1, UPT, UR14, -0x1, UPT ;  /* 0xffffffff0e00788c */ /* 0x000fe2000bf25270 */
[----:B------:R1:W-:Y:S01]  /*1e70*/  UTMALDG.4D.2CTA [UR8], [UR30], desc[URZ] ;  /* 0x0000ff081e0075b4 */ /* 0x0003e20008219000 */
[----:B------:R-:W-:-:S02]  /*1e80*/  UIADD3 UR22, UPT, UPT, UR22, -0x80, URZ ;  /* 0xffffff8016167890 */ /* 0x000fc4000fffe0ff */
[----:B------:R-:W-:-:S05]  /*1e90*/  LOP3.LUT R5, R5, UR5, RZ, 0x3c, !PT ;  /* 0x0000000505057c12 */ /* 0x000fca000f8e3cff */
[----:B-1----:R-:W-:Y:S05]  /*1ea0*/  BRA.U UP1, `(.L_x_22) ;  /* 0xfffffff901d87547 */ /* 0x002fea000b83ffff */
.L_x_11:
[----:B------:R-:W-:Y:S01]  /*1eb0*/  UIADD3 UR5, UPT, UPT, UR4, 0x2, URZ ;  /* 0x0000000204057890 */ /* 0x000fe2000fffe0ff */
[----:B------:R-:W-:Y:S01]  /*1ec0*/  S2UR UR16, SR_CgaCtaId ;  /* 0x00000000001079c3 */ /* 0x000fe20000008800 */
[----:B------:R-:W-:-:S04]  /*1ed0*/  UISETP.NE.AND UP0, UPT, UR4, 0x6, UPT ;  /* 0x000000060400788c */ /* 0x000fc8000bf05270 */
[----:B------:R-:W-:-:S03]  /*1ee0*/  USEL UR5, UR5, 0x1, UP0 ;  /* 0x0000000105057887 */ /* 0x000fc60008000000 */
[----:B------:R-:W1:Y:S01]  /*1ef0*/  S2UR UR7, SR_CTAID.X ;  /* 0x00000000000779c3 */ /* 0x000e620000002500 */
[----:B------:R-:W-:Y:S02]  /*1f00*/  UIADD3 UR6, UPT, UPT, UR5, 0x1, URZ ;  /* 0x0000000105067890 */ /* 0x000fe4000fffe0ff */
[----:B------:R-:W-:-:S04]  /*1f10*/  UISETP.NE.AND UP1, UPT, UR5, 0x7, UPT ;  /* 0x000000070500788c */ /* 0x000fc8000bf25270 */
[----:B------:R-:W-:Y:S02]  /*1f20*/  USEL UR6, UR6, 0x1, UP1 ;  /* 0x0000000106067887 */ /* 0x000fe40008800000 */
[----:B------:R-:W-:Y:S02]  /*1f30*/  UISETP.EQ.XOR UP1, UPT, UR4, 0x6, !UP1 ;  /* 0x000000060400788c */ /* 0x000fe4000cf22a70 */
[----:B------:R-:W-:Y:S02]  /*1f40*/  UIADD3 UR5, UPT, UPT, UR6, 0x1, URZ ;  /* 0x0000000106057890 */ /* 0x000fe4000fffe0ff */
[----:B------:R-:W-:Y:S02]  /*1f50*/  UISETP.NE.AND UP0, UPT, UR6, 0x7, UPT ;  /* 0x000000070600788c */ /* 0x000fe4000bf05270 */
[----:B------:R-:W-:Y:S02]  /*1f60*/  UISETP.EQ.XOR UP1, UPT, UR6, 0x7, UP1 ;  /* 0x000000070600788c */ /* 0x000fe40008f22a70 */
[----:B------:R-:W-:-:S04]  /*1f70*/  USEL UR5, UR5, 0x1, UP0 ;  /* 0x0000000105057887 */ /* 0x000fc80008000000 */
[----:B------:R-:W-:Y:S02]  /*1f80*/  UIADD3 UR4, UPT, UPT, UR5, 0x1, URZ ;  /* 0x0000000105047890 */ /* 0x000fe4000fffe0ff */
[----:B------:R-:W-:Y:S02]  /*1f90*/  UISETP.NE.AND UP0, UPT, UR5, 0x7, UPT ;  /* 0x000000070500788c */ /* 0x000fe4000bf05270 */
[----:B------:R-:W-:Y:S02]  /*1fa0*/  UISETP.EQ.XOR UP1, UPT, UR5, 0x7, UP1 ;  /* 0x000000070500788c */ /* 0x000fe40008f22a70 */
[----:B------:R-:W-:Y:S02]  /*1fb0*/  USEL UR4, UR4, 0x1, UP0 ;  /* 0x0000000104047887 */ /* 0x000fe40008000000 */
[----:B-1----:R-:W-:Y:S02]  /*1fc0*/  ULOP3.LUT UR7, UR7, 0x1, URZ, 0xc0, !UPT ;  /* 0x0000000107077892 */ /* 0x002fe4000f8ec0ff */
[----:B------:R-:W-:-:S02]  /*1fd0*/  UIADD3 UR5, UPT, UPT, UR4, 0x1, URZ ;  /* 0x0000000104057890 */ /* 0x000fc4000fffe0ff */
[----:B------:R-:W-:Y:S02]  /*1fe0*/  UISETP.NE.AND UP0, UPT, UR4, 0x7, UPT ;  /* 0x000000070400788c */ /* 0x000fe4000bf05270 */
[----:B------:R-:W-:Y:S02]  /*1ff0*/  UISETP.EQ.XOR UP1, UPT, UR4, 0x7, UP1 ;  /* 0x000000070400788c */ /* 0x000fe40008f22a70 */
[----:B------:R-:W-:Y:S01]  /*2000*/  USEL UR5, UR5, 0x1, UP0 ;  /* 0x0000000105057887 */ /* 0x000fe20008000000 */
[----:B------:R-:W-:-:S03]  /*2010*/  UMOV UR4, 0x400 ;  /* 0x0000040000047882 */ /* 0x000fc60000000000 */
[----:B------:R-:W-:Y:S02]  /*2020*/  UISETP.EQ.XOR UP1, UPT, UR5, 0x7, UP1 ;  /* 0x000000070500788c */ /* 0x000fe40008f22a70 */
[----:B------:R-:W-:Y:S02]  /*2030*/  UISETP.NE.AND UP0, UPT, UR5, 0x7, UPT ;  /* 0x000000070500788c */ /* 0x000fe4000bf05270 */
[----:B------:R-:W-:Y:S02]  /*2040*/  USEL UR6, URZ, 0x1, !UP1 ;  /* 0x00000001ff067887 */ /* 0x000fe4000c800000 */
[----:B------:R-:W-:Y:S02]  /*2050*/  ULEA UR4, UR16, UR4, 0x18 ;  /* 0x0000000410047291 */ /* 0x000fe4000f8ec0ff */
[----:B------:R-:W-:Y:S02]  /*2060*/  USEL UR5, UR5, URZ, UP0 ;  /* 0x000000ff05057287 */ /* 0x000fe40008000000 */
[----:B------:R-:W-:Y:S01]  /*2070*/  LOP3.LUT R5, R5, UR6, RZ, 0x3c, !PT ;  /* 0x0000000605057c12 */ /* 0x000fe2000f8e3cff */
[----:B------:R-:W-:-:S02]  /*2080*/  UISETP.NE.AND UP0, UPT, UR7, URZ, UPT ;  /* 0x000000ff0700728c */ /* 0x000fc4000bf05270 */
[----:B------:R-:W-:Y:S01]  /*2090*/  ULEA UR5, UR5, UR4, 0x3 ;  /* 0x0000000405057291 */ /* 0x000fe2000f8e18ff */
[----:B------:R-:W-:-:S08]  /*20a0*/  SHF.L.U32 R10, R5, 0x1f, RZ ;  /* 0x0000001f050a7819 */ /* 0x000fd000000006ff */
[----:B------:R-:W1:Y:S02]  /*20b0*/  SYNCS.PHASECHK.TRANS64.TRYWAIT P0, [UR5+0x48], R10 ;  /* 0x0000480aff0075a7 */ /* 0x000e640008001105 */
[----:B-1----:R-:W-:Y:S05]  /*20c0*/  @!P0 BRA `(.L_x_23) ;  /* 0x000000cc00048947 */ /* 0x002fea0003800000 */
.L_x_99:
[----:B------:R-:W-:Y:S04]  /*20d0*/  BSSY.RECONVERGENT B0, `(.L_x_10) ;  /* 0x0000010000007945 */ /* 0x000fe80003800200 */
[----:B------:R-:W-:Y:S05]  /*20e0*/  BRA.U UP0, `(.L_x_24) ;  /* 0x00000001002c7547 */ /* 0x000fea000b800000 */
[----:B------:R-:W-:Y:S02]  /*20f0*/  ELECT P0, URZ, PT ;  /* 0x0000000000ff782f */ /* 0x000fe40003800000 */
[----:B------:R-:W-:-:S11]  /*2100*/  SHF.L.U32 R8, R8, 0x1f, RZ ;  /* 0x0000001f08087819 */ /* 0x000fd600000006ff */
[----:B-12345:R-:W-:-:S04]  /*2110*/  @P0 IMAD.MOV.U32 R4, RZ, RZ, 0xc000 ;  /* 0x0000c000ff040424 */ /* 0x03efc800078e00ff */
[----:B------:R1:W-:Y:S01]  /*2120*/  @P0 SYNCS.ARRIVE.TRANS64 RZ, [UR5+0x10], R4 ;  /* 0x00001004ffff09a7 */ /* 0x0003e20008000005 */
[----:B------:R-:W2:Y:S02]  /*2130*/  SYNCS.PHASECHK.TRANS64.TRYWAIT P0, [UR4+0x8], R8 ;  /* 0x00000808ff0075a7 */ /* 0x000ea40008001104 */
[----:B-12---:R-:W-:Y:S05]  /*2140*/  @!P0 BRA `(.L_x_25) ;  /* 0x000000cc00008947 */ /* 0x006fea0003800000 */
.L_x_101:
[----:B------:R-:W-:-:S13]  /*2150*/  ELECT P0, URZ, PT ;  /* 0x0000000000ff782f */ /* 0x000fda0003800000 */
[----:B------:R-:W-:Y:S05]  /*2160*/  @!P0 BRA `(.L_x_26) ;  /* 0x0000000000188947 */ /* 0x000fea0003800000 */
[----:B-1----:R-:W-:-:S04]  /*2170*/  HFMA2 R4, -RZ, RZ, 5.9604644775390625e-08, -0.0 ;  /* 0x00018000ff047431 */ /* 0x002fc800000001ff */
[----:B------:R1:W-:Y:S01]  /*2180*/  SYNCS.ARRIVE.TRANS64 RZ, [UR4], R4 ;  /* 0x00000004ffff79a7 */ /* 0x0003e20008000004 */
[----:B------:R-:W-:Y:S05]  /*2190*/  BRA `(.L_x_26) ;  /* 0x00000000000c7947 */ /* 0x000fea0003800000 */
.L_x_24:
[----:B------:R-:W-:-:S04]  /*21a0*/  SHF.L.U32 R8, R8, 0x1f, RZ ;  /* 0x0000001f08087819 */ /* 0x000fc800000006ff */
[----:B------:R-:W1:Y:S02]  /*21b0*/  SYNCS.PHASECHK.TRANS64.TRYWAIT P0, [UR4+0x8], R8 ;  /* 0x00000808ff0075a7 */ /* 0x000e640008001104 */
[----:B-1----:R-:W-:Y:S05]  /*21c0*/  @!P0 BRA `(.L_x_27) ;  /* 0x000000c800fc8947 */ /* 0x002fea0003800000 */
.L_x_26:
[----:B------:R-:W-:Y:S05]  /*21d0*/  BSYNC.RECONVERGENT B0 ;  /* 0x0000000000007941 */ /* 0x000fea0003800200 */
.L_x_10:
[----:B------:R-:W-:-:S13]  /*21e0*/  R2UR UR4, R0 ;  /* 0x00000000000472ca */ /* 0x000fda00000e0000 */
[----:B------:R-:W-:-:S09]  /*21f0*/  UISETP.NE.AND UP0, UPT, UR4, 0xc, UPT ;  /* 0x0000000c0400788c */ /* 0x000fd2000bf05270 */
[----:B------:R-:W-:Y:S05]  /*2200*/  BRA.U UP0, `(.L_x_9) ;  /* 0x00000029001c7547 */ /* 0x000fea000b800000 */
[----:B------:R-:W-:Y:S01]  /*2210*/  UMOV UR6, 0x400 ;  /* 0x0000040000067882 */ /* 0x000fe20000000000 */
[----:B------:R-:W-:Y:S01]  /*2220*/  UMOV UR4, 0x20 ;  /* 0x0000002000047882 */ /* 0x000fe20000000000 */
[----:B------:R-:W-:Y:S02]  /*2230*/  ULEA UR6, UR16, UR6, 0x18 ;  /* 0x0000000610067291 */ /* 0x000fe4000f8ec0ff */
[----:B------:R-:W-:-:S04]  /*2240*/  UIADD3 UR4, UPT, UPT, -UR4, 0x100000, URZ ;  /* 0x0010000004047890 */ /* 0x000fc8000fffe1ff */
[----:B------:R-:W-:Y:S02]  /*2250*/  USHF.L.U32 UR5, UR4, 0xb, URZ ;  /* 0x0000000b04057899 */ /* 0x000fe400080006ff */
[----:B------:R-:W-:Y:S01]  /*2260*/  USHF.L.U32 UR4, UR4, 0x1, URZ ;  /* 0x0000000104047899 */ /* 0x000fe200080006ff */
[----:B------:R-:W-:Y:S01]  /*2270*/  ELECT P0, URZ, PT ;  /* 0x0000000000ff782f */ /* 0x000fe20003800000 */
[----:B------:R-:W1:Y:S10]  /*2280*/  FENCE.VIEW.ASYNC.S ;  /* 0x00000000000073c6 */ /* 0x000e740000000000 */
[----:B-1----:R1:W2:Y:S01]  /*2290*/  SYNCS.EXCH.64 URZ, [UR6+0xf0], UR4 ;  /* 0x0000f00406ff75b2 */ /* 0x0022a20008000100 */
[----:B------:R-:W-:Y:S01]  /*22a0*/  NOP ;  /* 0x0000000000007918 */ /* 0x000fe20000000000 */
[----:B------:R-:W3:-:S00]  /*22b0*/  USETMAXREG.DEALLOC.CTAPOOL 0x30 ;  /* 0x00000030000079c8 */ /* 0x000ec000080e0500 */
[----:B--2---:R-:W-:Y:S01]  /*22c0*/  NOP ;  /* 0x0000000000007918 */ /* 0x004fe20000000000 */
[----:B-1----:R-:W-:Y:S01]  /*22d0*/  UMOV UR4, 0x40 ;  /* 0x0000004000047882 */ /* 0x002fe20000000000 */
[----:B------:R-:W-:Y:S01]  /*22e0*/  UMOV UR9, 0x400 ;  /* 0x0000040000097882 */ /* 0x000fe20000000000 */
[----:B------:R-:W-:Y:S02]  /*22f0*/  ULEA UR4, UR16, UR4, 0x18 ;  /* 0x0000000410047291 */ /* 0x000fe4000f8ec0ff */
[----:B------:R-:W-:-:S07]  /*2300*/  ULEA UR9, UR16, UR9, 0x18 ;  /* 0x0000000910097291 */ /* 0x000fce000f8ec0ff */
[----:B---345:R-:W1:Y:S02]  /*2310*/  LDS.U8 R4, [UR4] ;  /* 0x00000004ff047984 */ /* 0x038e640008000000 */
[----:B-1----:R-:W-:-:S13]  /*2320*/  ISETP.NE.AND P0, PT, R4, RZ, PT ;  /* 0x000000ff0400720c */ /* 0x002fda0003f05270 */
[----:B------:R-:W-:Y:S05]  /*2330*/  @P0 BRA `(.L_x_28) ;  /* 0x0000000400640947 */ /* 0x000fea0003800000 */
[----:B------:R-:W-:Y:S02]  /*2340*/  ULOP3.LUT UR4, UR16, 0x1, URZ, 0xc0, !UPT ;  /* 0x0000000110047892 */ /* 0x000fe4000f8ec0ff */
[----:B------:R-:W-:Y:S02]  /*2350*/  ULOP3.LUT UR10, UR16, 0x1, URZ, 0x3c, !UPT ;  /* 0x00000001100a7892 */ /* 0x000fe4000f8e3cff */
[----:B------:R-:W-:-:S09]  /*2360*/  UISETP.NE.U32.AND UP1, UPT, UR4, 0x1, UPT ;  /* 0x000000010400788c */ /* 0x000fd2000bf25070 */
[----:B------:R-:W-:Y:S05]  /*2370*/  BRA.U !UP1, `(.L_x_29) ;  /* 0x0000000109d07547 */ /* 0x000fea000b800000 */
[----:B------:R-:W-:Y:S01]  /*2380*/  ELECT P0, URZ, PT ;  /* 0x0000000000ff782f */ /* 0x000fe20003800000 */
[----:B------:R-:W-:-:S12]  /*2390*/  BSSY B0, `(.L_x_29) ;  /* 0x0000032000007945 */ /* 0x000fd80003800000 */
[----:B------:R-:W-:Y:S05]  /*23a0*/  @!P0 BRA `(.L_x_30) ;  /* 0x0000000000c08947 */ /* 0x000fea0003800000 */
[----:B------:R-:W-:Y:S01]  /*23b0*/  UMOV UR4, 0x10 ;  /* 0x0000001000047882 */ /* 0x000fe20000000000 */
[----:B------:R-:W-:-:S04]  /*23c0*/  IMAD.U32 R8, RZ, RZ, UR16 ;  /* 0x00000010ff087e24 */ /* 0x000fc8000f8e00ff */
[----:B------:R-:W-:Y:S04]  /*23d0*/  DEPBAR.LE SB1, 0x36 ;  /* 0x00009d800000791a */ /* 0x000fe80000000000 */
[----:B------:R-:W1:Y:S02]  /*23e0*/  UTCATOMSWS.2CTA.FIND_AND_SET.ALIGN UP0, UR4, UR4 ;  /* 0x00000004000475e3 */ /* 0x000e640008200800 */
[----:B-1----:R-:W-:Y:S01]  /*23f0*/  PLOP3.LUT P0, PT, PT, PT, UP0, 0x80, 0x8 ;  /* 0x000000000008781c */ /* 0x002fe20003f0f008 */
[----:B------:R-:W-:-:S03]  /*2400*/  IMAD.U32 R10, RZ, RZ, UR4 ;  /* 0x00000004ff0a7e24 */ /* 0x000fc6000f8e00ff */
[----:B------:R-:W-:-:S04]  /*2410*/  SEL R4, RZ, 0xffffffff, !P0 ;  /* 0xffffffffff047807 */ /* 0x000fc80004000000 */
[----:B------:R-:W-:-:S13]  /*2420*/  ISETP.NE.AND P0, PT, R4, RZ, PT ;  /* 0x000000ff0400720c */ /* 0x000fda0003f05270 */
[----:B------:R-:W-:Y:S05]  /*2430*/  @P0 BRA `(.L_x_31) ;  /* 0x0000000000240947 */ /* 0x000fea0003800000 */
.L_x_32:
[----:B------:R-:W-:Y:S05]  /*2440*/  NANOSLEEP 0x64 ;  /* 0x000000640000795d */ /* 0x000fea0003800000 */
[----:B------:R-:W-:-:S05]  /*2450*/  UMOV UR4, 0x10 ;  /* 0x0000001000047882 */ /* 0x000fca0000000000 */
[----:B------:R-:W-:Y:S04]  /*2460*/  DEPBAR.LE SB1, 0x36 ;  /* 0x00009d800000791a */ /* 0x000fe80000000000 */
[----:B------:R-:W1:Y:S02]  /*2470*/  UTCATOMSWS.2CTA.FIND_AND_SET.ALIGN UP0, UR4, UR4 ;  /* 0x00000004000475e3 */ /* 0x000e640008200800 */
[----:B-1----:R-:W-:Y:S01]  /*2480*/  PLOP3.LUT P0, PT, PT, PT, UP0, 0x80, 0x8 ;  /* 0x000000000008781c */ /* 0x002fe20003f0f008 */
[----:B------:R-:W-:-:S03]  /*2490*/  IMAD.U32 R10, RZ, RZ, UR4 ;  /* 0x00000004ff0a7e24 */ /* 0x000fc6000f8e00ff */
[----:B------:R-:W-:-:S04]  /*24a0*/  SEL R4, RZ, 0xffffffff, !P0 ;  /* 0xffffffffff047807 */ /* 0x000fc80004000000 */
[----:B------:R-:W-:-:S13]  /*24b0*/  ISETP.NE.AND P0, PT, R4, RZ, PT ;  /* 0x000000ff0400720c */ /* 0x000fda0003f05270 */
[----:B------:R-:W-:Y:S05]  /*24c0*/  @!P0 BRA `(.L_x_32) ;  /* 0xfffffffc00dc8947 */ /* 0x000fea000383ffff */
.L_x_31:
[----:B------:R-:W-:Y:S01]  /*24d0*/  MOV R9, 0x60 ;  /* 0x0000006000097802 */ /* 0x000fe20000000f00 */
[----:B------:R-:W-:Y:S01]  /*24e0*/  IMAD.U32 R4, RZ, RZ, UR9 ;  /* 0x00000009ff047e24 */ /* 0x000fe2000f8e00ff */
[----:B------:R-:W-:Y:S02]  /*24f0*/  MOV R5, 0x58 ;  /* 0x0000005800057802 */ /* 0x000fe40000000f00 */
[C---:B------:R-:W-:Y:S02]  /*2500*/  LEA R9, R8.reuse, R9, 0x18 ;  /* 0x0000000908097211 */ /* 0x040fe400078ec0ff */
[----:B------:R-:W-:-:S03]  /*2510*/  LEA R8, R8, R5, 0x18 ;  /* 0x0000000508087211 */ /* 0x000fc600078ec0ff */
[----:B------:R-:W1:Y:S02]  /*2520*/  LDS R12, [R9] ;  /* 0x00000000090c7984 */ /* 0x000e640000000800 */
[----:B-1----:R-:W-:-:S04]  /*2530*/  IMAD.U32 R12, R12, -0x80000000, RZ ;  /* 0x800000000c0c7824 */ /* 0x002fc800078e00ff */
[----:B------:R-:W1:Y:S02]  /*2540*/  SYNCS.PHASECHK.TRANS64.TRYWAIT P0, [R8+URZ], R12 ;  /* 0x0000000c080075a7 */ /* 0x000e6400080011ff */
[----:B-1----:R-:W-:Y:S05]  /*2550*/  @P0 BRA `(.L_x_33) ;  /* 0x0000000000080947 */ /* 0x002fea0003800000 */
[----:B------:R-:W1:Y:S02]  /*2560*/  SYNCS.PHASECHK.TRANS64.TRYWAIT P0, [R8+URZ], R12 ;  /* 0x0000000c080075a7 */ /* 0x000e6400080011ff */
[----:B-1----:R-:W-:Y:S05]  /*2570*/  @!P0 BRA `(.L_x_34) ;  /* 0x000000c8002c8947 */ /* 0x002fea0003800000 */
.L_x_33:
[----:B------:R-:W-:Y:S01]  /*2580*/  VIADD R4, R4, 0xf8 ;  /* 0x000000f804047836 */ /* 0x000fe20000000000 */
[C---:B------:R-:W-:Y:S01]  /*2590*/  SHF.L.U32 R7, R10.reuse, 0x5, RZ ;  /* 0x000000050a077819 */ /* 0x040fe200000006ff */
[----:B------:R-:W-:Y:S01]  /*25a0*/  IMAD.U32 R5, RZ, RZ, UR10 ;  /* 0x0000000aff057e24 */ /* 0x000fe2000f8e00ff */
[----:B-1----:R-:W-:Y:S01]  /*25b0*/  IADD3 R13, PT, PT, R10, 0x10, RZ ;  /* 0x000000100a0d7810 */ /* 0x002fe20007ffe0ff */
[----:B------:R-:W-:-:S03]  /*25c0*/  IMAD.MOV.U32 R11, RZ, RZ, 0xffff ;  /* 0x0000ffffff0b7424 */ /* 0x000fc600078e00ff */
[C---:B------:R-:W-:Y:S02]  /*25d0*/  PRMT R4, R5.reuse, 0x654, R4 ;  /* 0x0000065405047816 */ /* 0x040fe40000000004 */
[----:B------:R-:W-:Y:S01]  /*25e0*/  PRMT R5, R5, 0x654, R8 ;  /* 0x0000065405057816 */ /* 0x000fe20000000008 */
[----:B------:R-:W-:Y:S01]  /*25f0*/  IMAD.MOV.U32 R8, RZ, RZ, 0x4 ;  /* 0x00000004ff087424 */ /* 0x000fe200078e00ff */
[----:B------:R-:W-:-:S03]  /*2600*/  SHF.L.U32 R11, R11, R10, RZ ;  /* 0x0000000a0b0b7219 */ /* 0x000fc600000006ff */
[----:B------:R1:W-:Y:S01]  /*2610*/  SYNCS.ARRIVE.TRANS64.RED RZ, [R5+URZ], R8 ;  /* 0x0000000805ff79a7 */ /* 0x0003e200080004ff */
[----:B------:R2:W-:Y:S04]  /*2620*/  STS [UR9+0xf8], R7 ;  /* 0x0000f807ff007988 */ /* 0x0005e80008000809 */
[----:B------:R2:W-:Y:S01]  /*2630*/  STAS [R4.64], R10 ;  /* 0x0000000a04007dbd */ /* 0x0005e2000c0008ff */
[----:B------:R-:W-:Y:S02]  /*2640*/  UMOV UR4, 0x50 ;  /* 0x0000005000047882 */ /* 0x000fe40000000000 */
[----:B------:R-:W-:Y:S01]  /*2650*/  ULEA UR4, UR16, UR4, 0x18 ;  /* 0x0000000410047291 */ /* 0x000fe2000f8ec0ff */
[----:B-1----:R-:W-:-:S05]  /*2660*/  IMAD.MOV.U32 R8, RZ, RZ, 0x1 ;  /* 0x00000001ff087424 */ /* 0x002fca00078e00ff */
[----:B------:R-:W-:-:S04]  /*2670*/  SHF.L.U32 R12, R8, R13, RZ ;  /* 0x0000000d080c7219 */ /* 0x000fc800000006ff */
[----:B------:R-:W-:-:S05]  /*2680*/  LOP3.LUT R11, R12, R11, RZ, 0xfc, !PT ;  /* 0x0000000b0c0b7212 */ /* 0x000fca00078efcff */
[----:B------:R2:W-:Y:S04]  /*2690*/  ATOMS.OR RZ, [UR4], R11 ;  /* 0x0000000bffff798c */ /* 0x0005e8000b000004 */
[----:B------:R2:W-:Y:S02]  /*26a0*/  ATOMS.XOR RZ, [R9], R8 ;  /* 0x0000000809ff738c */ /* 0x0005e40003800000 */
.L_x_30:
[----:B------:R-:W-:Y:S05]  /*26b0*/  BSYNC B0 ;  /* 0x0000000000007941 */ /* 0x000fea0003800000 */
.L_x_29:
[----:B------:R-:W-:Y:S05]  /*26c0*/  BRA.U UP1, `(.L_x_35) ;  /* 0x0000000101907547 */ /* 0x000fea000b800000 */
[----:B------:R-:W-:Y:S05]  /*26d0*/  WARPSYNC.ALL ;  /* 0x0000000000007948 */ /* 0x000fea0003800000 */
[----:B------:R-:W-:Y:S01]  /*26e0*/  NOP ;  /* 0x0000000000007918 */ /* 0x000fe20000000000 */
[----:B------:R-:W-:-:S13]  /*26f0*/  ELECT P0, URZ, PT ;  /* 0x0000000000ff782f */ /* 0x000fda0003800000 */
[----:B------:R-:W-:Y:S05]  /*2700*/  @!P0 BRA `(.L_x_35) ;  /* 0x0000000000808947 */ /* 0x000fea0003800000 */
[----:B--2---:R-:W-:Y:S01]  /*2710*/  IMAD.U32 R5, RZ, RZ, UR16 ;  /* 0x00000010ff057e24 */ /* 0x004fe2000f8e00ff */
[----:B------:R-:W-:Y:S02]  /*2720*/  MOV R4, 0x60 ;  /* 0x0000006000047802 */ /* 0x000fe40000000f00 */
        /* <DEDUP_REMOVED lines=9> */
.L_x_36:
[----:B------:R-:W2:Y:S01]  /*27c0*/  LDS R10, [UR9+0xf8] ;  /* 0x0000f809ff0a7984 */ /* 0x000ea20008000800 */
[----:B-1----:R-:W-:Y:S02]  /*27d0*/  IMAD.MOV.U32 R9, RZ, RZ, 0xffff ;  /* 0x0000ffffff097424 */ /* 0x002fe400078e00ff */
[----:B------:R-:W-:-:S03]  /*27e0*/  IMAD.MOV.U32 R4, RZ, RZ, 0x1 ;  /* 0x00000001ff047424 */ /* 0x000fc600078e00ff */
[----:B--2---:R-:W-:Y:S02]  /*27f0*/  SHF.L.U32 R9, R9, R10, RZ ;  /* 0x0000000a09097219 */ /* 0x004fe400000006ff */
[C---:B------:R-:W-:Y:S01]  /*2800*/  IADD3 R11, PT, PT, R10.reuse, 0x10, RZ ;  /* 0x000000100a0b7810 */ /* 0x040fe20007ffe0ff */
[----:B------:R-:W-:-:S03]  /*2810*/  IMAD.SHL.U32 R10, R10, 0x20, RZ ;  /* 0x000000200a0a7824 */ /* 0x000fc600078e00ff */
[----:B------:R-:W-:Y:S02]  /*2820*/  SHF.L.U32 R8, R4, R11, RZ ;  /* 0x0000000b04087219 */ /* 0x000fe400000006ff */
[----:B------:R1:W-:Y:S01]  /*2830*/  STS [UR9+0xf8], R10 ;  /* 0x0000f80aff007988 */ /* 0x0003e20008000809 */
[----:B------:R-:W-:Y:S01]  /*2840*/  UMOV UR4, 0x50 ;  /* 0x0000005000047882 */ /* 0x000fe20000000000 */
[----:B------:R-:W-:Y:S01]  /*2850*/  LOP3.LUT R9, R8, R9, RZ, 0xfc, !PT ;  /* 0x0000000908097212 */ /* 0x000fe200078efcff */
[----:B------:R-:W-:Y:S01]  /*2860*/  ULEA UR4, UR16, UR4, 0x18 ;  /* 0x0000000410047291 */ /* 0x000fe2000f8ec0ff */
[----:B------:R-:W-:-:S04]  /*2870*/  MOV R8, UR10 ;  /* 0x0000000a00087c02 */ /* 0x000fc80008000f00 */
[----:B------:R-:W-:-:S04]  /*2880*/  PRMT R8, R8, 0x654, R5 ;  /* 0x0000065408087816 */ /* 0x000fc80000000005 */
[----:B------:R1:W-:Y:S01]  /*2890*/  ATOMS.OR RZ, [UR4], R9 ;  /* 0x00000009ffff798c */ /* 0x0003e2000b000004 */
[----:B------:R1:W-:Y:S03]  /*28a0*/  SYNCS.ARRIVE.TRANS64.RED.A1T0 RZ, [R8+URZ], RZ ;  /* 0x000000ff08ff79a7 */ /* 0x0003e600081004ff */
[----:B------:R1:W-:Y:S01]  /*28b0*/  ATOMS.XOR RZ, [R7], R4 ;  /* 0x0000000407ff738c */ /* 0x0003e20003800000 */
[----:B------:R-:W-:Y:S05]  /*28c0*/  BRA `(.L_x_35) ;  /* 0x0000000000107947 */ /* 0x000fea0003800000 */
.L_x_28:
[----:B------:R-:W-:-:S05]  /*28d0*/  MOV R4, 0xffffffff ;  /* 0xffffffff00047802 */ /* 0x000fca0000000f00 */
[----:B------:R1:W-:Y:S02]  /*28e0*/  STS [UR9+0xf8], R4 ;  /* 0x0000f804ff007988 */ /* 0x0003e40008000809 */
[----:B-1----:R-:W-:Y:S02]  /*28f0*/  MOV R4, 0x2910 ;  /* 0x0000291000047802 */ /* 0x002fe40000000f00 */
[----:B------:R-:W-:Y:S05]  /*2900*/  CALL.REL.NOINC `($__internal_1_$__cuda_sm10x_tcgen05_guardrail_trap_phase_invalid_during_alloc) ;  /* 0x000000cc00f87944 */ /* 0x000fea0003c00000 */
.L_x_35:
[----:B------:R-:W-:Y:S05]  /*2910*/  WARPSYNC.ALL ;  /* 0x0000000000007948 */ /* 0x000fea0003800000 */
[----:B------:R-:W-:Y:S01]  /*2920*/  NOP ;  /* 0x0000000000007918 */ /* 0x000fe20000000000 */
[----:B------:R-:W3:Y:S01]  /*2930*/  S2UR UR12, SR_CTAID.X ;  /* 0x00000000000c79c3 */ /* 0x000ee20000002500 */
[----:B------:R-:W3:Y:S01]  /*2940*/  LDCU UR4, c[0x0][0x640] ;  /* 0x0000c800ff0477ac */ /* 0x000ee20008000800 */
[----:B------:R-:W4:Y:S06]  /*2950*/  LDCU.U8 UR7, c[0x0][0x644] ;  /* 0x0000c880ff0777ac */ /* 0x000f2c0008000000 */
[----:B------:R-:W5:Y:S01]  /*2960*/  S2UR UR19, SR_CgaCtaId ;  /* 0x00000000001379c3 */ /* 0x000f620000008800 */
[----:B------:R-:W1:Y:S01]  /*2970*/  LDCU UR11, c[0x0][0x654] ;  /* 0x0000ca80ff0b77ac */ /* 0x000e620008000800 */
[----:B------:R-:W2:Y:S01]  /*2980*/  LDCU UR8, c[0x0][0x634] ;  /* 0x0000c680ff0877ac */ /* 0x000ea20008000800 */
[----:B------:R-:W1:Y:S01]  /*2990*/  LDCU.U8 UR13, c[0x0][0x638] ;  /* 0x0000c700ff0d77ac */ /* 0x000e620008000000 */
[----:B------:R-:W1:Y:S01]  /*29a0*/  LDCU.U8 UR17, c[0x0][0x650] ;  /* 0x0000ca00ff1177ac */ /* 0x000e620008000000 */
[----:B---3--:R-:W-:-:S07]  /*29b0*/  UIMAD.WIDE.U32 UR4, UR12, UR4, URZ ;  /* 0x000000040c0472a5 */ /* 0x008fce000f8e00ff */
[----:B------:R-:W-:Y:S02]  /*29c0*/  UMOV UR6, UR5 ;  /* 0x0000000500067c82 */ /* 0x000fe40008000000 */
[----:B------:R-:W-:-:S04]  /*29d0*/  UIADD3 UR4, UPT, UPT, -UR6, UR12, URZ ;  /* 0x0000000c06047290 */ /* 0x000fc8000fffe1ff */
[----:B----4-:R-:W-:Y:S01]  /*29e0*/  USHF.R.U32.HI UR5, URZ, UR7, UR4 ;  /* 0x00000007ff057299 */ /* 0x010fe20008011604 */
[----:B------:R-:W3:Y:S02]  /*29f0*/  LDCU.U8 UR7, c[0x0][0x645] ;  /* 0x0000c8a0ff0777ac */ /* 0x000ee40008000000 */
[----:B------:R-:W-:Y:S01]  /*2a00*/  UMOV UR4, 0x400 ;  /* 0x0000040000047882 */ /* 0x000fe20000000000 */
[----:B------:R-:W-:Y:S02]  /*2a10*/  UIADD3 UR5, UPT, UPT, UR6, UR5, URZ ;  /* 0x0000000506057290 */ /* 0x000fe4000fffe0ff */
[----:B-----5:R-:W-:-:S04]  /*2a20*/  ULEA UR4, UR19, UR4, 0x18 ;  /* 0x0000000413047291 */ /* 0x020fc8000f8ec0ff */
[----:B------:R-:W-:Y:S02]  /*2a30*/  UIADD3 UR6, UPT, UPT, UR4, 0x800, URZ ;  /* 0x0000080004067890 */ /* 0x000fe4000fffe0ff */
[----:B---3--:R-:W-:Y:S02]  /*2a40*/  USHF.R.U32.HI UR7, URZ, UR7, UR5 ;  /* 0x00000007ff077299 */ /* 0x008fe40008011605 */
[----:B------:R-:W-:Y:S02]  /*2a50*/  USHF.R.U32.HI UR5, URZ, 0x4, UR6 ;  /* 0x00000004ff057899 */ /* 0x000fe40008011606 */
[----:B-1----:R-:W-:-:S05]  /*2a60*/  UISETP.GE.AND UP0, UPT, UR7, UR11, UPT ;  /* 0x0000000b0700728c */ /* 0x002fca000bf06270 */
[----:B------:R-:W1:Y:S01]  /*2a70*/  LDCU UR6, c[0x0][0x63c] ;  /* 0x0000c780ff0677ac */ /* 0x000e620008000800 */
[----:B------:R-:W-:Y:S01]  /*2a80*/  ULOP3.LUT UR5, UR5, 0x3fc0, URZ, 0xc0, !UPT ;  /* 0x00003fc005057892 */ /* 0x000fe2000f8ec0ff */
[----:B------:R-:W3:Y:S04]  /*2a90*/  LDCU UR11, c[0x0][0x60c] ;  /* 0x0000c180ff0b77ac */ /* 0x000ee80008000800 */
[----:B--2---:R-:W2:Y:S01]  /*2aa0*/  @UP0 LDCU UR8, c[0x0][0x64c] ;  /* 0x0000c980ff0807ac */ /* 0x004ea20008000800 */
[----:B------:R-:W-:-:S06]  /*2ab0*/  ULOP3.LUT UR5, UR5, 0x10000, URZ, 0xfc, !UPT ;  /* 0x0001000005057892 */ /* 0x000fcc000f8efcff */
[----:B------:R-:W-:Y:S01]  /*2ac0*/  IMAD.U32 R4, RZ, RZ, UR5 ;  /* 0x00000005ff047e24 */ /* 0x000fe2000f8e00ff */
[----:B------:R-:W-:-:S04]  /*2ad0*/  UIADD3 UR5, UPT, UPT, -UR7, URZ, URZ ;  /* 0x000000ff07057290 */ /* 0x000fc8000fffe1ff */
[----:B-1----:R-:W-:Y:S01]  /*2ae0*/  UIMAD UR5, UR5, UR6, UR12 ;  /* 0x00000006050572a4 */ /* 0x002fe2000f8e020c */
[----:B------:R-:W1:Y:S03]  /*2af0*/  SHFL.IDX PT, R4, R4, RZ, 0x1f ;  /* 0x00001fff04047589 */ /* 0x000e6600000e0000 */
[----:B--2---:R-:W-:Y:S02]  /*2b00*/  UIMAD.WIDE.U32 UR6, UR5, UR8, URZ ;  /* 0x00000008050672a5 */ /* 0x004fe4000f8e00ff */
[----:B------:R-:W-:Y:S01]  /*2b10*/  USEL UR8, UR13, UR17, !UP0 ;  /* 0x000000110d087287 */ /* 0x000fe2000c000000 */
[----:B------:R-:W2:Y:S01]  /*2b20*/  LDCU.U8 UR13, c[0x0][0x639] ;  /* 0x0000c720ff0d77ac */ /* 0x000ea20008000000 */
[----:B------:R-:W2:Y:S03]  /*2b30*/  LDCU.U8 UR17, c[0x0][0x651] ;  /* 0x0000ca20ff1177ac */ /* 0x000ea60008000000 */
[----:B------:R-:W-:Y:S01]  /*2b40*/  UMOV UR6, UR7 ;  /* 0x0000000700067c82 */ /* 0x000fe20008000000 */
[----:B------:R-:W-:-:S02]  /*2b50*/  ULOP3.LUT UR8, UR8, 0xff, URZ, 0xc0, !UPT ;  /* 0x000000ff08087892 */ /* 0x000fc4000f8ec0ff */
[----:B------:R-:W-:-:S04]  /*2b60*/  UIADD3 UR5, UPT, UPT, UR5, -UR6, URZ ;  /* 0x8000000605057290 */ /* 0x000fc8000fffe0ff */
[----:B------:R-:W-:-:S04]  /*2b70*/  USHF.R.U32.HI UR5, URZ, UR8, UR5 ;  /* 0x00000008ff057299 */ /* 0x000fc80008011605 */
[----:B------:R-:W-:Y:S02]  /*2b80*/  UIADD3 UR5, UPT, UPT, UR6, UR5, URZ ;  /* 0x0000000506057290 */ /* 0x000fe4000fffe0ff */
[----:B--2---:R-:W-:Y:S02]  /*2b90*/  USEL UR7, UR13, UR17, !UP0 ;  /* 0x000000110d077287 */ /* 0x004fe4000c000000 */
[----:B---3--:R-:W-:Y:S02]  /*2ba0*/  UISETP.GE.AND UP0, UPT, UR12, UR11, UPT ;  /* 0x0000000b0c00728c */ /* 0x008fe4000bf06270 */
[----:B------:R-:W-:-:S03]  /*2bb0*/  ULOP3.LUT UR8, UR7, 0xff, URZ, 0xc0, !UPT ;  /* 0x000000ff07087892 */ /* 0x000fc6000f8ec0ff */
[----:B-1----:R-:W-:Y:S01]  /*2bc0*/  R2UR UR7, R4 ;  /* 0x00000000040772ca */ /* 0x002fe200000e0000 */
[----:B------:R-:W-:Y:S01]  /*2bd0*/  USHF.R.U32.HI UR5, URZ, UR8, UR5 ;  /* 0x00000008ff057299 */ /* 0x000fe20008011605 */
[----:B------:R-:W-:Y:S06]  /*2be0*/  BAR.SYNC.DEFER_BLOCKING 0x2, 0x120 ;  /* 0x0084800000007b1d */ /* 0x000fec0000010000 */
[----:B------:R-:W1:Y:S02]  /*2bf0*/  LDS R5, [UR4+0xf8] ;  /* 0x0000f804ff057984 */ /* 0x000e640008000800 */
[----:B-1----:R-:W-:-:S13]  /*2c00*/  R2UR UR6, R5 ;  /* 0x00000000050672ca */ /* 0x002fda00000e0000 */
[----:B------:R-:W-:Y:S01]  /*2c10*/  IMAD.U32 R20, RZ, RZ, UR6 ;  /* 0x00000006ff147e24 */ /* 0x000fe2000f8e00ff */
[----:B------:R-:W-:Y:S06]  /*2c20*/  BRA.U UP0, `(.L_x_38) ;  /* 0x0000001900b87547 */ /* 0x000fec000b800000 */
[----:B------:R-:W1:Y:S01]  /*2c30*/  LDCU UR6, c[0x0][0x614] ;  /* 0x0000c280ff0677ac */ /* 0x000e620008000800 */
[----:B------:R-:W2:Y:S01]  /*2c40*/  S2UR UR13, SR_CTAID.X ;  /* 0x00000000000d79c3 */ /* 0x000ea20000002500 */
[----:B------:R-:W3:Y:S01]  /*2c50*/  LDCU UR11, c[0x0][0x38c] ;  /* 0x00007180ff0b77ac */ /* 0x000ee20008000800 */
[----:B------:R-:W4:Y:S01]  /*2c60*/  LDCU UR8, c[0x0][0x380] ;  /* 0x00007000ff0877ac */ /* 0x000f220008000800 */
[----:B------:R-:W-:Y:S01]  /*2c70*/  UMOV UR16, 0x0 ;  /* 0x0000000000107882 */ /* 0x000fe20000000000 */
[----:B------:R-:W-:Y:S01]  /*2c80*/  UMOV UR17, 0x1 ;  /* 0x0000000100117882 */ /* 0x000fe20000000000 */
[----:B-1----:R-:W-:Y:S02]  /*2c90*/  UIADD3 UR6, UPT, UPT, -UR5, UR6, URZ ;  /* 0x0000000605067290 */ /* 0x002fe4000fffe1ff */
[----:B---3--:R-:W-:Y:S02]  /*2ca0*/  UISETP.GT.AND UP0, UPT, UR11, URZ, UPT ;  /* 0x000000ff0b00728c */ /* 0x008fe4000bf04270 */
[----:B------:R-:W-:-:S02]  /*2cb0*/  UIADD3 UR12, UPT, UPT, UR11, -0x1, URZ ;  /* 0xffffffff0b0c7890 */ /* 0x000fc4000fffe0ff */
[----:B----4-:R-:W-:Y:S02]  /*2cc0*/  UIADD3 UR5, UPT, UPT, UR11, -UR8, URZ ;  /* 0x800000080b057290 */ /* 0x010fe4000fffe0ff */
[----:B------:R-:W-:Y:S02]  /*2cd0*/  UIADD3 UR8, UPT, UPT, -UR11, URZ, URZ ;  /* 0x000000ff0b087290 */ /* 0x000fe4000fffe1ff */
[----:B------:R-:W-:Y:S02]  /*2ce0*/  ULEA UR5, UR6, UR5, 0x7 ;  /* 0x0000000506057291 */ /* 0x000fe4000f8e38ff */
[----:B------:R-:W-:Y:S02]  /*2cf0*/  USHF.R.S32.HI UR6, URZ, 0x1f, UR8 ;  /* 0x0000001fff067899 */ /* 0x000fe40008011408 */
[----:B------:R-:W-:Y:S02]  /*2d00*/  UIADD3 UR9, UPT, UPT, -UR5, URZ, URZ ;  /* 0x000000ff05097290 */ /* 0x000fe4000fffe1ff */
[----:B------:R-:W-:-:S02]  /*2d10*/  ULEA.HI UR11, UR6, -UR11, URZ, 0x7 ;  /* 0x8000000b060b7291 */ /* 0x000fc4000f8f38ff */
[----:B------:R-:W-:Y:S02]  /*2d20*/  USHF.R.S32.HI UR6, URZ, 0x1f, UR9 ;  /* 0x0000001fff067899 */ /* 0x000fe40008011409 */
[----:B------:R-:W-:Y:S02]  /*2d30*/  UIADD3 UR8, UPT, UPT, UR5, -0x1, URZ ;  /* 0xffffffff05087890 */ /* 0x000fe4000fffe0ff */
[----:B------:R-:W-:Y:S02]  /*2d40*/  UISETP.GT.AND UP1, UPT, UR5, URZ, UPT ;  /* 0x000000ff0500728c */ /* 0x000fe4000bf24270 */
[----:B------:R-:W-:Y:S02]  /*2d50*/  USHF.R.S32.HI UR10, URZ, 0x1f, UR12 ;  /* 0x0000001fff0a7899 */ /* 0x000fe4000801140c */
[----:B------:R-:W-:Y:S02]  /*2d60*/  ULEA.HI UR5, UR6, -UR5, URZ, 0x7 ;  /* 0x8000000506057291 */ /* 0x000fe4000f8f38ff */
[----:B------:R-:W-:-:S02]  /*2d70*/  USHF.R.S32.HI UR9, URZ, 0x1f, UR8 ;  /* 0x0000001fff097899 */ /* 0x000fc40008011408 */
[----:B------:R-:W-:Y:S02]  /*2d80*/  ULEA.HI UR12, UR10, UR12, URZ, 0x7 ;  /* 0x0000000c0a0c7291 */ /* 0x000fe4000f8f38ff */
[----:B------:R-:W-:Y:S02]  /*2d90*/  USHF.R.S32.HI UR5, URZ, 0x7, UR5 ;  /* 0x00000007ff057899 */ /* 0x000fe40008011405 */
[----:B------:R-:W-:Y:S02]  /*2da0*/  USHF.R.S32.HI UR10, URZ, 0x7, UR11 ;  /* 0x00000007ff0a7899 */ /* 0x000fe4000801140b */
[----:B------:R-:W-:Y:S02]  /*2db0*/  ULEA.HI UR6, UR9, UR8, URZ, 0x7 ;  /* 0x0000000809067291 */ /* 0x000fe4000f8f38ff */
[----:B------:R-:W-:Y:S02]  /*2dc0*/  UIADD3 UR8, UPT, UPT, -UR5, URZ, URZ ;  /* 0x000000ff05087290 */ /* 0x000fe4000fffe1ff */
[----:B------:R-:W-:-:S02]  /*2dd0*/  @UP0 UIMAD.WIDE UR14, UR12, 0x2000000, UR16 ;  /* 0x020000000c0e08a5 */ /* 0x000fc4000f8e0210 */
[----:B------:R-:W-:Y:S02]  /*2de0*/  ULEA.HI.SX32 UR6, UR6, 0x1, 0x19 ;  /* 0x0000000106067891 */ /* 0x000fe4000f8fcaff */
[----:B------:R-:W-:Y:S02]  /*2df0*/  UIADD3 UR5, UPT, UPT, -UR10, URZ, URZ ;  /* 0x000000ff0a057290 */ /* 0x000fe4000fffe1ff */
[----:B--2---:R-:W-:-:S03]  /*2e00*/  ULOP3.LUT UR13, UR13, 0x1, URZ, 0xc0, !UPT ;  /* 0x000000010d0d7892 */ /* 0x004fc6000f8ec0ff */
[----:B------:R-:W-:Y:S02]  /*2e10*/  @!UP1 UMOV UR6, UR8 ;  /* 0x0000000800069c82 */ /* 0x000fe40008000000 */
[----:B------:R-:W-:Y:S02]  /*2e20*/  @UP0 UMOV UR5, UR15 ;  /* 0x0000000f00050c82 */ /* 0x000fe40008000000 */
[----:B------:R-:W-:-:S04]  /*2e30*/  UISETP.LT.AND UP0, UPT, UR6, UR5, UPT ;  /* 0x000000050600728c */ /* 0x000fc8000bf01270 */
[----:B------:R-:W-:Y:S02]  /*2e40*/  USEL UR50, UR6, UR5, UP0 ;  /* 0x0000000506327287 */ /* 0x000fe40008000000 */
[----:B------:R-:W-:-:S09]  /*2e50*/  UISETP.NE.AND UP0, UPT, UR13, URZ, UPT ;  /* 0x000000ff0d00728c */ /* 0x000fd2000bf05270 */
[----:B------:R-:W-:Y:S05]  /*2e60*/  BRA.U UP0, `(.L_x_38) ;  /* 0x0000001900287547 */ /* 0x000fea000b800000 */
[----:B------:R-:W1:Y:S02]  /*2e70*/  SYNCS.PHASECHK.TRANS64.TRYWAIT P0, [UR4], RZ ;  /* 0x000000ffff0075a7 */ /* 0x000e640008001104 */
[----:B-1----:R-:W-:Y:S05]  /*2e80*/  @!P0 BRA `(.L_x_39) ;  /* 0x000000c000188947 */ /* 0x002fea0003800000 */
.L_x_106:
[----:B------:R-:W2:Y:S01]  /*2e90*/  SYNCS.PHASECHK.TRANS64.TRYWAIT P0, [UR4+0x10], RZ ;  /* 0x000010ffff0075a7 */ /* 0x000ea20008001104 */
[----:B------:R-:W-:Y:S01]  /*2ea0*/  UIADD3 UR5, UPT, UPT, UR4, 0xc800, URZ ;  /* 0x0000c80004057890 */ /* 0x000fe2000fffe0ff */
[----:B------:R-:W-:Y:S02]  /*2eb0*/  R2UR UR8, R6 ;  /* 0x00000000060872ca */ /* 0x000fe400000e0000 */
[----:B-1----:R-:W-:Y:S01]  /*2ec0*/  CS2R R4, SRZ ;  /* 0x0000000000047805 */ /* 0x002fe2000001ff00 */
[----:B------:R-:W-:Y:S02]  /*2ed0*/  UIADD3 UR24, UPT, UPT, UR7, 0x2, URZ ;  /* 0x0000000207187890 */ /* 0x000fe4000fffe0ff */
[----:B------:R-:W-:Y:S02]  /*2ee0*/  USHF.R.U32.HI UR5, URZ, 0x4, UR5 ;  /* 0x00000004ff057899 */ /* 0x000fe40008011605 */
[----:B------:R-:W-:Y:S01]  /*2ef0*/  UIADD3 UR44, UPT, UPT, UR7, 0x4, URZ ;  /* 0x00000004072c7890 */ /* 0x000fe2000fffe0ff */
[C---:B------:R-:W-:Y:S01]  /*2f00*/  R2UR UR14, R5.reuse ;  /* 0x00000000050e72ca */ /* 0x040fe200000e0000 */
[----:B------:R-:W-:Y:S01]  /*2f10*/  ULOP3.LUT UR6, UR5, 0x3fc0, URZ, 0xc0, !UPT ;  /* 0x00003fc005067892 */ /* 0x000fe2000f8ec0ff */
[C---:B------:R-:W-:Y:S01]  /*2f20*/  R2UR UR11, R4.reuse ;  /* 0x00000000040b72ca */ /* 0x040fe200000e0000 */
[----:B------:R-:W-:Y:S01]  /*2f30*/  UIADD3 UR42, UPT, UPT, UR7, 0x6, URZ ;  /* 0x00000006072a7890 */ /* 0x000fe2000fffe0ff */
[C---:B------:R-:W-:Y:S01]  /*2f40*/  R2UR UR19, R5.reuse ;  /* 0x00000000051372ca */ /* 0x040fe200000e0000 */
[----:B------:R-:W-:Y:S01]  /*2f50*/  ULOP3.LUT UR6, UR6, 0x10000, URZ, 0xfc, !UPT ;  /* 0x0001000006067892 */ /* 0x000fe2000f8efcff */
[C---:B------:R-:W-:Y:S01]  /*2f60*/  R2UR UR21, R4.reuse ;  /* 0x00000000041572ca */ /* 0x040fe200000e0000 */
[----:B------:R-:W-:Y:S01]  /*2f70*/  UIADD3 UR40, UPT, UPT, UR7, 0x400, URZ ;  /* 0x0000040007287890 */ /* 0x000fe2000fffe0ff */
        /* <DEDUP_REMOVED lines=12> */
[----:B------:R-:W-:Y:S01]  /*3040*/  R2UR UR56, R5 ;  /* 0x00000000053872ca */ /* 0x000fe200000e0000 */
[----:B------:R-:W-:Y:S01]  /*3050*/  UIADD3 UR30, UPT, UPT, UR7, 0x802, URZ ;  /* 0x00000802071e7890 */ /* 0x000fe2000fffe0ff */
[----:B------:R-:W-:Y:S01]  /*3060*/  R2UR UR55, R4 ;  /* 0x00000000043772ca */ /* 0x000fe200000e0000 */
[----:B------:R-:W-:Y:S01]  /*3070*/  UMOV UR46, UR7 ;  /* 0x00000007002e7c82 */ /* 0x000fe20008000000 */
[----:B------:R-:W-:Y:S01]  /*3080*/  UMOV UR16, 0x0 ;  /* 0x0000000000107882 */ /* 0x000fe20000000000 */
        /* <DEDUP_REMOVED lines=11> */
[----:B------:R-:W-:-:S02]  /*3140*/  UIADD3 UR53, UPT, UPT, UR4, 0x80, URZ ;  /* 0x0000008004357890 */ /* 0x000fc4000fffe0ff */
[----:B------:R-:W-:Y:S02]  /*3150*/  UIADD3 UR52, UPT, UPT, UR4, 0x48, URZ ;  /* 0x0000004804347890 */ /* 0x000fe4000fffe0ff */
[----:B------:R-:W-:Y:S01]  /*3160*/  ULOP3.LUT UR51, UR8, 0xffff, URZ, 0xc0, !UPT ;  /* 0x0000ffff08337892 */ /* 0x000fe2000f8ec0ff */
[----:B------:R-:W-:Y:S01]  /*3170*/  UMOV UR47, 0x40004040 ;  /* 0x40004040002f7882 */ /* 0x000fe20000000000 */
[----:B------:R-:W-:Y:S01]  /*3180*/  UIADD3 UR12, UPT, UPT, UR6, 0x2, URZ ;  /* 0x00000002060c7890 */ /* 0x000fe2000fffe0ff */
        /* <DEDUP_REMOVED lines=9> */
[----:B--2---:R-:W-:Y:S05]  /*3220*/  @!P0 BRA `(.L_x_40) ;  /* 0x000000bc00488947 */ /* 0x004fea0003800000 */
.L_x_108:
[----:B------:R-:W-:Y:S01]  /*3230*/  UIADD3 UR8, UPT, UPT, UR6, 0x4, URZ ;  /* 0x0000000406087890 */ /* 0x000fe2000fffe0ff */
[----:B------:R2:W-:Y:S01]  /*3240*/  UTCHMMA.2CTA gdesc[UR46], gdesc[UR6], tmem[UR14], tmem[UR16], idesc[UR17], !UPT ;  /* 0x00ff10062e0075ea */ /* 0x0005e2000fa0000e */
[----:B------:R-:W-:Y:S01]  /*3250*/  UIADD3 UR10, UPT, UPT, UR6, 0x6, URZ ;  /* 0x00000006060a7890 */ /* 0x000fe2000fffe0ff */
[----:B------:R-:W-:Y:S01]  /*3260*/  HFMA2 R19, -RZ, RZ, 0, 0 ;  /* 0x00000000ff137431 */ /* 0x000fe200000001ff */
[----:B------:R-:W-:Y:S02]  /*3270*/  UIADD3 UR18, UPT, UPT, UR6, 0x200, URZ ;  /* 0x0000020006127890 */ /* 0x000fe4000fffe0ff */
[----:B------:R-:W-:Y:S02]  /*3280*/  UIADD3 UR48, UPT, UPT, UR6, 0x202, URZ ;  /* 0x0000020206307890 */ /* 0x000fe4000fffe0ff */
[----:B------:R-:W-:Y:S01]  /*3290*/  UIADD3 UR22, UPT, UPT, UR6, 0x204, URZ ;  /* 0x0000020406167890 */ /* 0x000fe2000fffe0ff */
[----:B------:R-:W-:Y:S01]  /*32a0*/  UMOV UR13, 0x40004040 ;  /* 0x40004040000d7882 */ /* 0x000fe20000000000 */
[----:B------:R-:W-:Y:S01]  /*32b0*/  UIADD3 UR20, UPT, UPT, UR6, 0x206, URZ ;  /* 0x0000020606147890 */ /* 0x000fe2000fffe0ff */
[----:B------:R3:W-:Y:S01]  /*32c0*/  UTCHMMA.2CTA gdesc[UR24], gdesc[UR12], tmem[UR11], tmem[UR62], idesc[UR63], UPT ;  /* 0x00ff3e0c180075ea */ /* 0x0007e2000ba0000b */
[----:B------:R-:W-:Y:S01]  /*32d0*/  UMOV UR45, 0x40004040 ;  /* 0x40004040002d7882 */ /* 0x000fe20000000000 */
[----:B------:R-:W-:Y:S01]  /*32e0*/  UMOV UR9, 0x40004040 ;  /* 0x4000404000097882 */ /* 0x000fe20000000000 */
[----:B------:R-:W-:Y:S01]  /*32f0*/  UMOV UR43, 0x40004040 ;  /* 0x40004040002b7882 */ /* 0x000fe20000000000 */
[----:B------:R4:W-:Y:S01]  /*3300*/  UTCHMMA.2CTA gdesc[UR44], gdesc[UR8], tmem[UR19], tmem[UR64], idesc[UR65], UPT ;  /* 0x00ff40082c0075ea */ /* 0x0009e2000ba00013 */
        /* <DEDUP_REMOVED lines=9> */
[----:B--2---:R-:W-:-:S02]  /*33a0*/  UIADD3 UR16, UPT, UPT, UR6, 0x400, URZ ;  /* 0x0000040006107890 */ /* 0x004fc4000fffe0ff */
[----:B------:R-:W-:Y:S01]  /*33b0*/  UIADD3 UR14, UPT, UPT, UR6, 0x402, URZ ;  /* 0x00000402060e7890 */ /* 0x000fe2000fffe0ff */
[----:B------:R-:W-:Y:S01]  /*33c0*/  UMOV UR17, 0x40004040 ;  /* 0x4000404000117882 */ /* 0x000fe20000000000 */
[----:B------:R-:W-:Y:S01]  /*33d0*/  UMOV UR29, 0x40004040 ;  /* 0x40004040001d7882 */ /* 0x000fe20000000000 */
[----:B------:R-:W-:Y:S01]  /*33e0*/  UMOV UR27, 0x40004040 ;  /* 0x40004040001b7882 */ /* 0x000fe20000000000 */
[----:B------:R-:W-:Y:S01]  /*33f0*/  UISETP.GE.AND UP0, UPT, UR50, 0x2, UPT ;  /* 0x000000023200788c */ /* 0x000fe2000bf06270 */
[----:B---3--:R-:W-:Y:S01]  /*3400*/  UMOV UR11, 0x40004040 ;  /* 0x40004040000b7882 */ /* 0x008fe20000000000 */
[----:B------:R-:W-:Y:S01]  /*3410*/  UIADD3 UR12, UPT, UPT, UR6, 0x404, URZ ;  /* 0x00000404060c7890 */ /* 0x000fe2000fffe0ff */
[----:B------:R2:W-:Y:S01]  /*3420*/  UTCHMMA.2CTA gdesc[UR42], gdesc[UR10], tmem[UR21], tmem[UR66], idesc[UR67], UPT ;  /* 0x00ff420a2a0075ea */ /* 0x0005e2000ba00015 */
[----:B------:R-:W-:Y:S01]  /*3430*/  UMOV UR62, 0x0 ;  /* 0x00000000003e7882 */ /* 0x000fe20000000000 */
[----:B----4-:R-:W-:Y:S01]  /*3440*/  UMOV UR19, 0x40004040 ;  /* 0x4000404000137882 */ /* 0x010fe20000000000 */
[----:B------:R-:W-:Y:S01]  /*3450*/  UIADD3 UR8, UPT, UPT, UR6, 0x406, URZ ;  /* 0x0000040606087890 */ /* 0x000fe2000fffe0ff */
[----:B------:R-:W-:Y:S01]  /*3460*/  UTCHMMA.2CTA gdesc[UR40], gdesc[UR18], tmem[UR54], tmem[UR74], idesc[UR75], UPT ;  /* 0x00ff4a12280075ea */ /* 0x000fe2000ba00036 */
[----:B------:R-:W-:Y:S01]  /*3470*/  UMOV UR63, 0x10200490 ;  /* 0x10200490003f7882 */ /* 0x000fe20000000000 */
[----:B------:R-:W-:Y:S01]  /*3480*/  UMOV UR64, 0x0 ;  /* 0x0000000000407882 */ /* 0x000fe20000000000 */
[----:B------:R-:W-:Y:S01]  /*3490*/  UMOV UR65, 0x10200490 ;  /* 0x1020049000417882 */ /* 0x000fe20000000000 */
[----:B------:R-:W-:Y:S01]  /*34a0*/  UTCHMMA.2CTA gdesc[UR38], gdesc[UR48], tmem[UR61], tmem[UR62], idesc[UR63], UPT ;  /* 0x00ff3e30260075ea */ /* 0x000fe2000ba0003d */
[----:B------:R3:W-:Y:S01]  /*34b0*/  UTCHMMA.2CTA gdesc[UR36], gdesc[UR22], tmem[UR60], tmem[UR64], idesc[UR65], UPT ;  /* 0x00ff4016240075ea */ /* 0x0007e2000ba0003c */
[----:B------:R-:W-:Y:S01]  /*34c0*/  UMOV UR6, 0x1 ;  /* 0x0000000100067882 */ /* 0x000fe20000000000 */
[----:B--2---:R-:W-:-:S02]  /*34d0*/  UMOV UR21, 0x40004040 ;  /* 0x4000404000157882 */ /* 0x004fc40000000000 */
[----:B------:R-:W-:Y:S01]  /*34e0*/  UTCHMMA.2CTA gdesc[UR34], gdesc[UR20], tmem[UR59], tmem[UR62], idesc[UR63], UPT ;  /* 0x00ff3e14220075ea */ /* 0x000fe2000ba0003b */
[----:B------:R-:W-:Y:S01]  /*34f0*/  UTCHMMA.2CTA gdesc[UR32], gdesc[UR16], tmem[UR58], tmem[UR76], idesc[UR77], UPT ;  /* 0x00ff4c10200075ea */ /* 0x000fe2000ba0003a */
[----:B------:R-:W-:Y:S01]  /*3500*/  UTCHMMA.2CTA gdesc[UR30], gdesc[UR14], tmem[UR57], tmem[UR72], idesc[UR73], UPT ;  /* 0x00ff480e1e0075ea */ /* 0x000fe2000ba00039 */
[----:B------:R-:W-:Y:S01]  /*3510*/  UTCHMMA.2CTA gdesc[UR28], gdesc[UR12], tmem[UR56], tmem[UR70], idesc[UR71], UPT ;  /* 0x00ff460c1c0075ea */ /* 0x000fe2000ba00038 */
[----:B------:R-:W-:Y:S01]  /*3520*/  UTCHMMA.2CTA gdesc[UR26], gdesc[UR8], tmem[UR55], tmem[UR68], idesc[UR69], UPT ;  /* 0x00ff44081a0075ea */ /* 0x000fe2000ba00037 */
[----:B------:R2:W-:Y:S01]  /*3530*/  UTCBAR.2CTA.MULTICAST [UR53], URZ, UR5 ;  /* 0x000000ff350073e9 */ /* 0x0005e20008200805 */
[----:B------:R4:W-:Y:S01]  /*3540*/  UTCBAR.2CTA.MULTICAST [UR52], URZ, UR51 ;  /* 0x000000ff340073e9 */ /* 0x0009e20008200833 */
[----:B---3--:R-:W-:Y:S01]  /*3550*/  UMOV UR23, URZ ;  /* 0x000000ff00177c82 */ /* 0x008fe20008000000 */
[----:B--2---:R-:W-:Y:S01]  /*3560*/  UMOV UR5, URZ ;  /* 0x000000ff00057c82 */ /* 0x004fe20008000000 */
[----:B------:R-:W-:Y:S05]  /*3570*/  BRA.U !UP0, `(.L_x_41) ;  /* 0x0000000908d47547 */ /* 0x000fea000b800000 */
[----:B------:R-:W-:Y:S01]  /*3580*/  R2UR UR7, R6 ;  /* 0x00000000060772ca */ /* 0x000fe200000e0000 */
[----:B------:R-:W-:Y:S01]  /*3590*/  IMAD.MOV.U32 R19, RZ, RZ, RZ ;  /* 0x000000ffff137224 */ /* 0x000fe200078e00ff */
[----:B------:R-:W-:Y:S01]  /*35a0*/  CS2R R14, SRZ ;  /* 0x00000000000e7805 */ /* 0x000fe2000001ff00 */
[----:B------:R-:W-:Y:S01]  /*35b0*/  IMAD.MOV.U32 R16, RZ, RZ, RZ ;  /* 0x000000ffff107224 */ /* 0x000fe200078e00ff */
[----:B------:R-:W-:Y:S02]  /*35c0*/  CS2R R12, SRZ ;  /* 0x00000000000c7805 */ /* 0x000fe4000001ff00 */
[----:B------:R-:W-:Y:S02]  /*35d0*/  CS2R R10, SRZ ;  /* 0x00000000000a7805 */ /* 0x000fe4000001ff00 */
[----:B------:R-:W-:Y:S01]  /*35e0*/  CS2R R8, SRZ ;  /* 0x0000000000087805 */ /* 0x000fe2000001ff00 */
[----:B------:R-:W-:Y:S01]  /*35f0*/  IMAD.MOV.U32 R7, RZ, RZ, RZ ;  /* 0x000000ffff077224 */ /* 0x000fe200078e00ff */
[----:B-1----:R-:W-:Y:S01]  /*3600*/  CS2R R4, SRZ ;  /* 0x0000000000047805 */ /* 0x002fe2000001ff00 */
[----:B------:R-:W-:Y:S01]  /*3610*/  UIADD3 UR22, UPT, UPT, -UR50, URZ, URZ ;  /* 0x000000ff32167290 */ /* 0x000fe2000fffe1ff */
[----:B------:R-:W-:Y:S01]  /*3620*/  UMOV UR6, 0x1 ;  /* 0x0000000100067882 */ /* 0x000fe20000000000 */
[----:B------:R-:W-:Y:S01]  /*3630*/  UMOV UR5, URZ ;  /* 0x000000ff00057c82 */ /* 0x000fe20008000000 */
[----:B------:R-:W-:Y:S01]  /*3640*/  UMOV UR23, URZ ;  /* 0x000000ff00177c82 */ /* 0x000fe20008000000 */
[----:B------:R-:W-:Y:S01]  /*3650*/  UMOV UR76, 0x0 ;  /* 0x00000000004c7882 */ /* 0x000fe20000000000 */
[----:B------:R-:W-:Y:S01]  /*3660*/  UMOV UR77, 0x10310490 ;  /* 0x10310490004d7882 */ /* 0x000fe20000000000 */
[----:B------:R-:W-:Y:S01]  /*3670*/  UMOV UR74, 0x0 ;  /* 0x00000000004a7882 */ /* 0x000fe20000000000 */
[----:B------:R-:W-:Y:S01]  /*3680*/  UMOV UR75, 0x10310490 ;  /* 0x10310490004b7882 */ /* 0x000fe20000000000 */
[----:B------:R-:W-:Y:S01]  /*3690*/  ULOP3.LUT UR49, UR7, 0xffff, URZ, 0xc0, !UPT ;  /* 0x0000ffff07317892 */ /* 0x000fe2000f8ec0ff */
        /* <DEDUP_REMOVED lines=21> */
[----:B----4-:R-:W-:Y:S01]  /*37f0*/  UMOV UR52, 0x0 ;  /* 0x0000000000347882 */ /* 0x010fe20000000000 */
[----:B------:R-:W-:Y:S01]  /*3800*/  UMOV UR53, 0x10200490 ;  /* 0x1020049000357882 */ /* 0x000fe20000000000 */
[----:B------:R-:W-:Y:S01]  /*3810*/  UMOV UR50, 0x0 ;  /* 0x0000000000327882 */ /* 0x000fe20000000000 */
[----:B------:R-:W-:-:S05]  /*3820*/  UMOV UR51, 0x10200490 ;  /* 0x1020049000337882 */ /* 0x000fca0000000000 */
.L_x_46:
[----:B------:R-:W-:Y:S01]  /*3830*/  ULEA UR18, UR6, UR4, 0x3 ;  /* 0x0000000406127291 */ /* 0x000fe2000f8e18ff */
[----:B------:R-:W-:Y:S01]  /*3840*/  SHF.L.U32 R23, R19, 0x1f, RZ ;  /* 0x0000001f13177819 */ /* 0x000fe200000006ff */
[----:B------:R-:W-:Y:S07]  /*3850*/  UISETP.NE.U32.AND UP0, UPT, UR5, URZ, UPT ;  /* 0x000000ff0500728c */ /* 0x000fee000bf05070 */
[----:B------:R-:W1:Y:S02]  /*3860*/  SYNCS.PHASECHK.TRANS64.TRYWAIT P0, [UR18+0x10], R23 ;  /* 0x00001017ff0075a7 */ /* 0x000e640008001112 */
[----:B-12---:R-:W-:Y:S05]  /*3870*/  @!P0 BRA `(.L_x_42) ;  /* 0x000000b400cc8947 */ /* 0x006fea0003800000 */
.L_x_110:
[----:B------:R-:W-:Y:S02]  /*3880*/  USHF.L.U32 UR7, UR23, 0x1f, URZ ;  /* 0x0000001f17077899 */ /* 0x000fe400080006ff */
[----:B------:R-:W-:Y:S04]  /*3890*/  UIMAD UR5, UR6, 0x6000, UR4 ;  /* 0x00006000060578a4 */ /* 0x000fe8000f8e0204 */
[----:B-1----:R-:W-:Y:S01]  /*38a0*/  MOV R17, UR7 ;  /* 0x0000000700117c02 */ /* 0x002fe20008000f00 */
[----:B------:R-:W-:Y:S03]  /*38b0*/  UIADD3 UR5, UPT, UPT, UR5, 0xc800, URZ ;  /* 0x0000c80005057890 */ /* 0x000fe6000fffe0ff */
[----:B------:R-:W1:Y:S01]  /*38c0*/  SYNCS.PHASECHK.TRANS64.TRYWAIT P0, [UR4+0x88], R17 ;  /* 0x00008811ff0075a7 */ /* 0x000e620008001104 */
[----:B------:R-:W-:Y:S04]  /*38d0*/  USHF.R.U32.HI UR8, URZ, 0x4, UR5 ;  /* 0x00000004ff087899 */ /* 0x000fe80008011605 */
[----:B------:R-:W-:Y:S01]  /*38e0*/  ULOP3.LUT UR8, UR8, 0x3fc0, URZ, 0xc0, !UPT ;  /* 0x00003fc008087892 */ /* 0x000fe2000f8ec0ff */
[----:B-1----:R-:W-:Y:S11]  /*38f0*/  @!P0 BRA `(.L_x_43) ;  /* 0x000000b400c88947 */ /* 0x002ff60003800000 */
.L_x_112:
[----:B------:R-:W-:Y:S01]  /*3900*/  IMAD.MOV.U32 R18, RZ, RZ, 0x40 ;  /* 0x00000040ff127424 */ /* 0x000fe200078e00ff */
[----:B------:R-:W-:Y:S01]  /*3910*/  ULOP3.LUT UR8, UR8, 0x2000000, URZ, 0xfc, !UPT ;  /* 0x0200000008087892 */ /* 0x000fe2000f8efcff */
[----:B-1----:R-:W-:Y:S01]  /*3920*/  IMAD.MOV.U32 R17, RZ, RZ, 0x100 ;  /* 0x00000100ff117424 */ /* 0x002fe200078e00ff */
[----:B------:R-:W-:Y:S01]  /*3930*/  UMOV UR14, 0x0 ;  /* 0x00000000000e7882 */ /* 0x000fe20000000000 */
[----:B------:R-:W-:Y:S01]  /*3940*/  IMAD.U32 R21, RZ, RZ, UR7 ;  /* 0x00000007ff157e24 */ /* 0x000fe2000f8e00ff */
[----:B------:R-:W-:Y:S01]  /*3950*/  R2UR UR5, R18 ;  /* 0x00000000120572ca */ /* 0x000fe200000e0000 */
[----:B------:R-:W-:Y:S01]  /*3960*/  UMOV UR15, 0x10310490 ;  /* 0x10310490000f7882 */ /* 0x000fe20000000000 */
[C---:B------:R-:W-:Y:S01]  /*3970*/  R2UR UR12, R17.reuse ;  /* 0x00000000110c72ca */ /* 0x040fe200000e0000 */
[----:B------:R-:W-:Y:S01]  /*3980*/  UMOV UR9, 0x80004020 ;  /* 0x8000402000097882 */ /* 0x000fe20000000000 */
[C---:B------:R-:W-:Y:S01]  /*3990*/  R2UR UR17, R17.reuse ;  /* 0x00000000111172ca */ /* 0x040fe200000e0000 */
[----:B------:R-:W-:Y:S01]  /*39a0*/  IMAD.MOV.U32 R18, RZ, RZ, 0x48 ;  /* 0x00000048ff127424 */ /* 0x000fe200078e00ff */
[----:B------:R-:W-:Y:S01]  /*39b0*/  UIADD3 UR10, UPT, UPT, UR8, 0x40, URZ ;  /* 0x00000040080a7890 */ /* 0x000fe2000fffe0ff */
[----:B------:R-:W-:Y:S01]  /*39c0*/  UMOV UR20, 0x0 ;  /* 0x0000000000147882 */ /* 0x000fe20000000000 */
[----:B------:R-:W-:Y:S01]  /*39d0*/  UMOV UR21, 0x10310490 ;  /* 0x1031049000157882 */ /* 0x000fe20000000000 */
[----:B------:R-:W-:Y:S01]  /*39e0*/  UMOV UR11, 0x80004020 ;  /* 0x80004020000b7882 */ /* 0x000fe20000000000 */
[----:B------:R-:W-:Y:S05]  /*39f0*/  UMOV UR13, 0x80004020 ;  /* 0x80004020000d7882 */ /* 0x000fea0000000000 */
[----:B------:R1:W-:Y:S02]  /*3a00*/  UTCHMMA.2CTA tmem[UR5], gdesc[UR8], tmem[UR12], tmem[UR14], idesc[UR15], UP0 ;  /* 0x00ff0e08050079ea */ /* 0x0003e4000820000c */
[----:B-1----:R-:W-:Y:S01]  /*3a10*/  R2UR UR14, R18 ;  /* 0x00000000120e72ca */ /* 0x002fe200000e0000 */
[----:B------:R-:W-:Y:S01]  /*3a20*/  IMAD.MOV.U32 R18, RZ, RZ, 0x50 ;  /* 0x00000050ff127424 */ /* 0x000fe200078e00ff */
[C---:B------:R-:W-:Y:S01]  /*3a30*/  R2UR UR5, R17.reuse ;  /* 0x00000000110572ca */ /* 0x040fe200000e0000 */
[----:B------:R-:W-:Y:S03]  /*3a40*/  UIADD3 UR12, UPT, UPT, UR8, 0x80, URZ ;  /* 0x00000080080c7890 */ /* 0x000fe6000fffe0ff */
[----:B------:R-:W-:Y:S01]  /*3a50*/  R2UR UR16, R18 ;  /* 0x00000000121072ca */ /* 0x000fe200000e0000 */
[----:B------:R-:W-:Y:S05]  /*3a60*/  IMAD.MOV.U32 R18, RZ, RZ, 0x58 ;  /* 0x00000058ff127424 */ /* 0x000fea00078e00ff */
[----:B------:R-:W-:Y:S01]  /*3a70*/  R2UR UR15, R18 ;  /* 0x00000000120f72ca */ /* 0x000fe200000e0000 */
[----:B------:R1:W-:Y:S01]  /*3a80*/  UTCHMMA.2CTA tmem[UR14], gdesc[UR10], tmem[UR17], tmem[UR20], idesc[UR21], UPT ;  /* 0x00ff140a0e0079ea */ /* 0x0003e2000ba00011 */
[----:B------:R-:W-:Y:S05]  /*3a90*/  IMAD.MOV.U32 R18, RZ, RZ, 0x60 ;  /* 0x00000060ff127424 */ /* 0x000fea00078e00ff */
[----:B------:R2:W-:Y:S01]  /*3aa0*/  UTCHMMA.2CTA tmem[UR16], gdesc[UR12], tmem[UR5], tmem[UR20], idesc[UR21], UPT ;  /* 0x00ff140c100079ea */ /* 0x0005e2000ba00005 */
[----:B-1----:R-:W-:Y:S01]  /*3ab0*/  UIADD3 UR10, UPT, UPT, UR8, 0xc0, URZ ;  /* 0x000000c0080a7890 */ /* 0x002fe2000fffe0ff */
[----:B------:R-:W-:Y:S01]  /*3ac0*/  R2UR UR14, R18 ;  /* 0x00000000120e72ca */ /* 0x000fe200000e0000 */
[----:B------:R-:W-:Y:S01]  /*3ad0*/  IMAD.MOV.U32 R18, RZ, RZ, 0x68 ;  /* 0x00000068ff127424 */ /* 0x000fe200078e00ff */
[C---:B--2---:R-:W-:Y:S01]  /*3ae0*/  R2UR UR16, R17.reuse ;  /* 0x00000000111072ca */ /* 0x044fe200000e0000 */
[----:B------:R-:W-:Y:S03]  /*3af0*/  UIADD3 UR12, UPT, UPT, UR8, 0x100, URZ ;  /* 0x00000100080c7890 */ /* 0x000fe6000fffe0ff */
[----:B------:R-:W-:Y:S02]  /*3b00*/  R2UR UR5, R18 ;  /* 0x00000000120572ca */ /* 0x000fe400000e0000 */
[----:B------:R1:W-:Y:S07]  /*3b10*/  UTCHMMA.2CTA tmem[UR15], gdesc[UR10], tmem[UR17], tmem[UR20], idesc[UR21], UPT ;  /* 0x00ff140a0f0079ea */ /* 0x0003ee000ba00011 */
[----:B------:R2:W-:Y:S01]  /*3b20*/  UTCHMMA.2CTA tmem[UR14], gdesc[UR12], tmem[UR16], tmem[UR20], idesc[UR21], UPT ;  /* 0x00ff140c0e0079ea */ /* 0x0005e2000ba00010 */
[----:B-1----:R-:W-:Y:S01]  /*3b30*/  R2UR UR15, R17 ;  /* 0x00000000110f72ca */ /* 0x002fe200000e0000 */
[----:B------:R-:W-:Y:S11]  /*3b40*/  UIADD3 UR10, UPT, UPT, UR8, 0x140, URZ ;  /* 0x00000140080a7890 */ /* 0x000ff6000fffe0ff */
[----:B------:R-:W-:Y:S01]  /*3b50*/  @!UPT UIADD3 URZ, UPT, UPT, URZ, URZ, URZ ;  /* 0x000000fffffff290 */ /* 0x000fe2000fffe0ff */
[----:B------:R2:W-:Y:S01]  /*3b60*/  UTCHMMA.2CTA tmem[UR5], gdesc[UR10], tmem[UR15], tmem[UR20], idesc[UR21], UPT ;  /* 0x00ff140a050079ea */ /* 0x0005e2000ba0000f */
[----:B------:R-:W1:Y:S02]  /*3b70*/  SYNCS.PHASECHK.TRANS64.TRYWAIT P0, [UR4+0x90], R21 ;  /* 0x00009015ff0075a7 */ /* 0x000e640008001104 */
[----:B-12---:R-:W-:Y:S05]  /*3b80*/  @!P0 BRA `(.L_x_44) ;  /* 0x000000b400448947 */ /* 0x006fea0003800000 */
.L_x_114:
[----:B------:R-:W-:Y:S01]  /*3b90*/  UIADD3 UR6, UPT, UPT, UR6, 0x1, URZ ;  /* 0x0000000106067890 */ /* 0x000fe2000fffe0ff */
[----:B------:R-:W-:Y:S01]  /*3ba0*/  IMAD.MOV.U32 R18, RZ, RZ, 0x70 ;  /* 0x00000070ff127424 */ /* 0x000fe200078e00ff */
[----:B------:R-:W-:Y:S01]  /*3bb0*/  UIADD3 UR10, UPT, UPT, UR8, 0x180, URZ ;  /* 0x00000180080a7890 */ /* 0x000fe2000fffe0ff */
[----:B-1----:R-:W-:Y:S01]  /*3bc0*/  IMAD.MOV.U32 R17, RZ, RZ, 0x100 ;  /* 0x00000100ff117424 */ /* 0x002fe200078e00ff */
[----:B------:R-:W-:Y:S01]  /*3bd0*/  UMOV UR11, 0x80004020 ;  /* 0x80004020000b7882 */ /* 0x000fe20000000000 */
[----:B------:R-:W-:Y:S01]  /*3be0*/  UISETP.NE.AND UP0, UPT, UR6, 0x7, UPT ;  /* 0x000000070600788c */ /* 0x000fe2000bf05270 */
[----:B------:R-:W-:Y:S01]  /*3bf0*/  R2UR UR7, R18 ;  /* 0x00000000120772ca */ /* 0x000fe200000e0000 */
[----:B------:R-:W-:Y:S01]  /*3c00*/  IMAD.MOV.U32 R18, RZ, RZ, 0x78 ;  /* 0x00000078ff127424 */ /* 0x000fe200078e00ff */
[C---:B------:R-:W-:Y:S01]  /*3c10*/  R2UR UR14, R17.reuse ;  /* 0x00000000110e72ca */ /* 0x040fe200000e0000 */
[----:B------:R-:W-:Y:S01]  /*3c20*/  USEL UR5, URZ, 0x1, UP0 ;  /* 0x00000001ff057887 */ /* 0x000fe20008000000 */
[----:B------:R-:W-:Y:S01]  /*3c30*/  R2UR UR13, R17 ;  /* 0x00000000110d72ca */ /* 0x000fe200000e0000 */
[----:B------:R-:W-:Y:S01]  /*3c40*/  USEL UR6, UR6, URZ, UP0 ;  /* 0x000000ff06067287 */ /* 0x000fe20008000000 */
[----:B------:R-:W-:Y:S01]  /*3c50*/  R2UR UR12, R18 ;  /* 0x00000000120c72ca */ /* 0x000fe200000e0000 */
[----:B------:R-:W-:Y:S02]  /*3c60*/  UIADD3 UR8, UPT, UPT, UR8, 0x1c0, URZ ;  /* 0x000001c008087890 */ /* 0x000fe4000fffe0ff */
[----:B------:R-:W-:Y:S01]  /*3c70*/  ULEA UR21, UR6, UR4, 0x3 ;  /* 0x0000000406157291 */ /* 0x000fe2000f8e18ff */
[----:B------:R-:W-:Y:S01]  /*3c80*/  LOP3.LUT R19, R19, UR5, RZ, 0x3c, !PT ;  /* 0x0000000513137c12 */ /* 0x000fe2000f8e3cff */
[----:B------:R-:W-:Y:S04]  /*3c90*/  UMOV UR9, 0x80004020 ;  /* 0x8000402000097882 */ /* 0x000fe80000000000 */
[----:B------:R1:W-:Y:S01]  /*3ca0*/  UTCHMMA.2CTA tmem[UR7], gdesc[UR10], tmem[UR14], tmem[UR76], idesc[UR77], UPT ;  /* 0x00ff4c0a070079ea */ /* 0x0003e2000ba0000e */
[----:B------:R-:W-:Y:S03]  /*3cb0*/  IMAD.U32 R23, R19, -0x80000000, RZ ;  /* 0x8000000013177824 */ /* 0x000fe600078e00ff */
[----:B------:R2:W-:Y:S01]  /*3cc0*/  UTCHMMA.2CTA tmem[UR12], gdesc[UR8], tmem[UR13], tmem[UR74], idesc[UR75], UPT ;  /* 0x00ff4a080c0079ea */ /* 0x0005e2000ba0000d */
[----:B-1----:R-:W-:Y:S09]  /*3cd0*/  UIADD3 UR7, UPT, UPT, UR18, 0x48, URZ ;  /* 0x0000004812077890 */ /* 0x002ff2000fffe0ff */
[----:B------:R2:W-:Y:S01]  /*3ce0*/  UTCBAR.2CTA.MULTICAST [UR7], URZ, UR49 ;  /* 0x000000ff070073e9 */ /* 0x0005e20008200831 */
[----:B------:R-:W1:Y:S02]  /*3cf0*/  SYNCS.PHASECHK.TRANS64.TRYWAIT P0, [UR21+0x10], R23 ;  /* 0x00001017ff0075a7 */ /* 0x000e640008001115 */
[----:B-12---:R-:W-:Y:S05]  /*3d00*/  @!P0 BRA `(.L_x_45) ;  /* 0x000000b400048947 */ /* 0x006fea0003800000 */
.L_x_116:
[----:B------:R-:W-:Y:S01]  /*3d10*/  UIMAD UR5, UR6, 0x6000, UR4 ;  /* 0x00006000060578a4 */ /* 0x000fe2000f8e0204 */
[----:B------:R-:W-:Y:S01]  /*3d20*/  R2UR UR7, R16 ;  /* 0x00000000100772ca */ /* 0x000fe200000e0000 */
[----:B------:R-:W-:Y:S01]  /*3d30*/  UIADD3 UR6, UPT, UPT, UR6, 0x1, URZ ;  /* 0x0000000106067890 */ /* 0x000fe2000fffe0ff */
[----:B------:R-:W-:Y:S01]  /*3d40*/  R2UR UR20, R15 ;  /* 0x000000000f1472ca */ /* 0x000fe200000e0000 */
[----:B------:R-:W-:Y:S01]  /*3d50*/  UIADD3 UR5, UPT, UPT, UR5, 0xc800, URZ ;  /* 0x0000c80005057890 */ /* 0x000fe2000fffe0ff */
[----:B------:R-:W-:Y:S01]  /*3d60*/  R2UR UR19, R14 ;  /* 0x000000000e1372ca */ /* 0x000fe200000e0000 */
[----:B------:R-:W-:Y:S01]  /*3d70*/  UISETP.NE.AND UP0, UPT, UR6, 0x7, UPT ;  /* 0x000000070600788c */ /* 0x000fe2000bf05270 */
[----:B------:R-:W-:Y:S01]  /*3d80*/  R2UR UR18, R13 ;  /* 0x000000000d1272ca */ /* 0x000fe200000e0000 */
[----:B------:R-:W-:Y:S02]  /*3d90*/  USHF.R.U32.HI UR5, URZ, 0x4, UR5 ;  /* 0x00000004ff057899 */ /* 0x000fe40008011605 */
[----:B------:R-:W-:Y:S02]  /*3da0*/  UIADD3 UR22, UPT, UPT, UR22, 0x1, URZ ;  /* 0x0000000116167890 */ /* 0x000fe4000fffe0ff */
[----:B------:R-:W-:Y:S02]  /*3db0*/  ULOP3.LUT UR5, UR5, 0x3fc0, URZ, 0xc0, !UPT ;  /* 0x00003fc005057892 */ /* 0x000fe4000f8ec0ff */
[----:B------:R-:W-:Y:S02]  /*3dc0*/  USEL UR6, UR6, URZ, UP0 ;  /* 0x000000ff06067287 */ /* 0x000fe40008000000 */
[----:B------:R-:W-:Y:S02]  /*3dd0*/  ULOP3.LUT UR16, UR5, 0x10000, URZ, 0xfc, !UPT ;  /* 0x0001000005107892 */ /* 0x000fe4000f8efcff */
[----:B------:R-:W-:Y:S01]  /*3de0*/  ULOP3.LUT UR23, UR23, 0x1, URZ, 0x3c, !UPT ;  /* 0x0000000117177892 */ /* 0x000fe2000f8e3cff */
[----:B------:R-:W-:Y:S01]  /*3df0*/  R2UR UR5, R12 ;  /* 0x000000000c0572ca */ /* 0x000fe200000e0000 */
[----:B------:R-:W-:Y:S02]  /*3e00*/  UIADD3 UR12, UPT, UPT, UR16, 0x2, URZ ;  /* 0x00000002100c7890 */ /* 0x000fe4000fffe0ff */
[----:B------:R-:W-:Y:S02]  /*3e10*/  UIADD3 UR10, UPT, UPT, UR16, 0x4, URZ ;  /* 0x00000004100a7890 */ /* 0x000fe4000fffe0ff */
[----:B------:R-:W-:Y:S02]  /*3e20*/  UIADD3 UR8, UPT, UPT, UR16, 0x6, URZ ;  /* 0x0000000610087890 */ /* 0x000fe4000fffe0ff */
[----:B------:R-:W-:Y:S01]  /*3e30*/  UIADD3 UR14, UPT, UPT, UR16, 0x200, URZ ;  /* 0x00000200100e7890 */ /* 0x000fe2000fffe0ff */
[----:B------:R-:W-:Y:S01]  /*3e40*/  UMOV UR17, 0x40004040 ;  /* 0x4000404000117882 */ /* 0x000fe20000000000 */
[----:B------:R-:W-:Y:S01]  /*3e50*/  UMOV UR13, 0x40004040 ;  /* 0x40004040000d7882 */ /* 0x000fe20000000000 */
[----:B------:R2:W-:Y:S01]  /*3e60*/  UTCHMMA.2CTA gdesc[UR46], gdesc[UR16], tmem[UR7], tmem[UR72], idesc[UR73], !UPT ;  /* 0x00ff48102e0075ea */ /* 0x0005e2000fa00007 */
[----:B------:R3:W-:Y:S01]  /*3e70*/  UTCHMMA.2CTA gdesc[UR24], gdesc[UR12], tmem[UR20], tmem[UR70], idesc[UR71], UPT ;  /* 0x00ff460c180075ea */ /* 0x0007e2000ba00014 */
[----:B------:R-:W-:Y:S01]  /*3e80*/  UMOV UR11, 0x40004040 ;  /* 0x40004040000b7882 */ /* 0x000fe20000000000 */
[----:B------:R-:W-:Y:S01]  /*3e90*/  UMOV UR9, 0x40004040 ;  /* 0x4000404000097882 */ /* 0x000fe20000000000 */
[----:B------:R4:W-:Y:S01]  /*3ea0*/  UTCHMMA.2CTA gdesc[UR44], gdesc[UR10], tmem[UR19], tmem[UR68], idesc[UR69], UPT ;  /* 0x00ff440a2c0075ea */ /* 0x0009e2000ba00013 */
[----:B------:R5:W-:Y:S01]  /*3eb0*/  UTCHMMA.2CTA gdesc[UR42], gdesc[UR8], tmem[UR18], tmem[UR66], idesc[UR67], UPT ;  /* 0x00ff42082a0075ea */ /* 0x000be2000ba00012 */
[----:B------:R-:W-:Y:S02]  /*3ec0*/  UMOV UR15, 0x40004040 ;  /* 0x40004040000f7882 */ /* 0x000fe40000000000 */
[----:B------:R1:W-:Y:S01]  /*3ed0*/  UTCHMMA.2CTA gdesc[UR40], gdesc[UR14], tmem[UR5], tmem[UR64], idesc[UR65], UPT ;  /* 0x00ff400e280075ea */ /* 0x0003e2000ba00005 */
[----:B--2---:R-:W-:Y:S01]  /*3ee0*/  R2UR UR17, R11 ;  /* 0x000000000b1172ca */ /* 0x004fe200000e0000 */
[----:B---3--:R-:W-:Y:S01]  /*3ef0*/  UIADD3 UR12, UPT, UPT, UR16, 0x202, URZ ;  /* 0x00000202100c7890 */ /* 0x008fe2000fffe0ff */
[----:B------:R-:W-:Y:S01]  /*3f00*/  R2UR UR7, R10 ;  /* 0x000000000a0772ca */ /* 0x000fe200000e0000 */
[----:B----4-:R-:W-:Y:S01]  /*3f10*/  UIADD3 UR10, UPT, UPT, UR16, 0x204, URZ ;  /* 0x00000204100a7890 */ /* 0x010fe2000fffe0ff */
[----:B-----5:R-:W-:Y:S01]  /*3f20*/  R2UR UR18, R9 ;  /* 0x00000000091272ca */ /* 0x020fe200000e0000 */
[----:B------:R-:W-:Y:S02]  /*3f30*/  UIADD3 UR8, UPT, UPT, UR16, 0x206, URZ ;  /* 0x0000020610087890 */ /* 0x000fe4000fffe0ff */
[----:B-1----:R-:W-:Y:S01]  /*3f40*/  UIADD3 UR14, UPT, UPT, UR16, 0x400, URZ ;  /* 0x00000400100e7890 */ /* 0x002fe2000fffe0ff */
[----:B------:R-:W-:Y:S05]  /*3f50*/  R2UR UR5, R8 ;  /* 0x00000000080572ca */ /* 0x000fea00000e0000 */
[----:B------:R1:W-:Y:S02]  /*3f60*/  UTCHMMA.2CTA gdesc[UR38], gdesc[UR12], tmem[UR17], tmem[UR62], idesc[UR63], UPT ;  /* 0x00ff3e0c260075ea */ /* 0x0003e4000ba00011 */
[----:B------:R2:W-:Y:S02]  /*3f70*/  UTCHMMA.2CTA gdesc[UR36], gdesc[UR10], tmem[UR7], tmem[UR60], idesc[UR61], UPT ;  /* 0x00ff3c0a240075ea */ /* 0x0005e4000ba00007 */
[----:B------:R3:W-:Y:S04]  /*3f80*/  UTCHMMA.2CTA gdesc[UR34], gdesc[UR8], tmem[UR18], tmem[UR58], idesc[UR59], UPT ;  /* 0x00ff3a08220075ea */ /* 0x0007e8000ba00012 */
[----:B------:R4:W-:Y:S01]  /*3f90*/  UTCHMMA.2CTA gdesc[UR32], gdesc[UR14], tmem[UR5], tmem[UR56], idesc[UR57], UPT ;  /* 0x00ff380e200075ea */ /* 0x0009e2000ba00005 */
[----:B-1----:R-:W-:Y:S01]  /*3fa0*/  UIADD3 UR12, UPT, UPT, UR16, 0x402, URZ ;  /* 0x00000402100c7890 */ /* 0x002fe2000fffe0ff */
[----:B------:R-:W-:Y:S01]  /*3fb0*/  R2UR UR17, R7 ;  /* 0x00000000071172ca */ /* 0x000fe200000e0000 */
[----:B--2---:R-:W-:Y:S01]  /*3fc0*/  UIADD3 UR10, UPT, UPT, UR16, 0x404, URZ ;  /* 0x00000404100a7890 */ /* 0x004fe2000fffe0ff */
[----:B------:R-:W-:Y:S01]  /*3fd0*/  R2UR UR7, R5 ;  /* 0x00000000050772ca */ /* 0x000fe200000e0000 */
[----:B---3--:R-:W-:Y:S01]  /*3fe0*/  UIADD3 UR8, UPT, UPT, UR16, 0x406, URZ ;  /* 0x0000040610087890 */ /* 0x008fe2000fffe0ff */
[----:B------:R-:W-:Y:S01]  /*3ff0*/  R2UR UR16, R4 ;  /* 0x00000000041072ca */ /* 0x000fe200000e0000 */
[----:B----4-:R-:W-:Y:S01]  /*4000*/  UIADD3 UR5, UPT, UPT, UR4, 0x80, URZ ;  /* 0x0000008004057890 */ /* 0x010fe2000fffe0ff */
[----:B------:R-:W-:Y:S07]  /*4010*/  UMOV UR14, 0x3 ;  /* 0x00000003000e7882 */ /* 0x000fee0000000000 */
[----:B------:R1:W-:Y:S02]  /*4020*/  UTCHMMA.2CTA gdesc[UR30], gdesc[UR12], tmem[UR17], tmem[UR54], idesc[UR55], UPT ;  /* 0x00ff360c1e0075ea */ /* 0x0003e4000ba00011 */
[----:B------:R2:W-:Y:S02]  /*4030*/  UTCHMMA.2CTA gdesc[UR28], gdesc[UR10], tmem[UR7], tmem[UR52], idesc[UR53], UPT ;  /* 0x00ff340a1c0075ea */ /* 0x0005e4000ba00007 */
[----:B------:R-:W-:Y:S01]  /*4040*/  UTCHMMA.2CTA gdesc[UR26], gdesc[UR8], tmem[UR16], tmem[UR50], idesc[UR51], UPT ;  /* 0x00ff32081a0075ea */ /* 0x000fe2000ba00010 */
[----:B------:R3:W-:Y:S01]  /*4050*/  UTCBAR.2CTA.MULTICAST [UR5], URZ, UR14 ;  /* 0x000000ff050073e9 */ /* 0x0007e2000820080e */
[----:B-1----:R-:W-:Y:S02]  /*4060*/  UIADD3 UR12, UPT, UPT, UR21, 0x48, URZ ;  /* 0x00000048150c7890 */ /* 0x002fe4000fffe0ff */
[----:B--2---:R-:W-:Y:S02]  /*4070*/  USEL UR7, URZ, 0x1, UP0 ;  /* 0x00000001ff077887 */ /* 0x004fe40008000000 */
[----:B------:R-:W-:Y:S01]  /*4080*/  UISETP.NE.AND UP0, UPT, UR22, -0x1, UPT ;  /* 0xffffffff1600788c */ /* 0x000fe2000bf05270 */
[----:B---3--:R-:W-:Y:S03]  /*4090*/  UMOV UR5, 0x1 ;  /* 0x0000000100057882 */ /* 0x008fe60000000000 */
[----:B------:R-:W-:Y:S01]  /*40a0*/  LOP3.LUT R19, R19, UR7, RZ, 0x3c, !PT ;  /* 0x0000000713137c12 */ /* 0x000fe2000f8e3cff */
[----:B------:R2:W-:Y:S04]  /*40b0*/  UTCBAR.2CTA.MULTICAST [UR12], URZ, UR48 ;  /* 0x000000ff0c0073e9 */ /* 0x0005e80008200830 */
[----:B------:R-:W-:Y:S05]  /*40c0*/  BRA.U UP0, `(.L_x_46) ;  /* 0xfffffff500d87547 */ /* 0x000fea000b83ffff */
.L_x_41:
[----:B------:R-:W-:Y:S01]  /*40d0*/  R2UR UR7, R6 ;  /* 0x00000000060772ca */ /* 0x000fe200000e0000 */
[----:B------:R-:W-:Y:S01]  /*40e0*/  UIADD3 UR8, UPT, UPT, UR4, 0x8, URZ ;  /* 0x0000000804087890 */ /* 0x000fe2000fffe0ff */
[----:B------:R-:W-:Y:S01]  /*40f0*/  IMAD.U32 R10, R19, -0x80000000, RZ ;  /* 0x80000000130a7824 */ /* 0x000fe200078e00ff */
[----:B------:R-:W-:Y:S02]  /*4100*/  ULEA UR18, UR6, UR4, 0x3 ;  /* 0x0000000406127291 */ /* 0x000fe4000f8e18ff */
[----:B------:R-:W-:-:S06]  /*4110*/  USHF.L.U32 UR23, UR23, 0x1f, URZ ;  /* 0x0000001f17177899 */ /* 0x000fcc00080006ff */
[----:B------:R-:W-:Y:S02]  /*4120*/  MOV R8, UR23 ;  /* 0x0000001700087c02 */ /* 0x000fe40008000f00 */
[----:B------:R-:W-:-:S09]  /*4130*/  ULOP3.LUT UR7, UR7, 0xffff, URZ, 0xc0, !UPT ;  /* 0x0000ffff07077892 */ /* 0x000fd2000f8ec0ff */
[----:B------:R3:W-:Y:S01]  /*4140*/  UTCBAR.2CTA.MULTICAST [UR8], URZ, UR7 ;  /* 0x000000ff080073e9 */ /* 0x0007e20008200807 */
[----:B------:R-:W5:Y:S02]  /*4150*/  SYNCS.PHASECHK.TRANS64.TRYWAIT P0, [UR18+0x10], R10 ;  /* 0x0000100aff0075a7 */ /* 0x000f640008001112 */
[----:B---3-5:R-:W-:Y:S05]  /*4160*/  @!P0 BRA `(.L_x_47) ;  /* 0x000000b000088947 */ /* 0x028fea0003800000 */
.L_x_118:
[----:B------:R-:W3:Y:S01]  /*4170*/  SYNCS.PHASECHK.TRANS64.TRYWAIT P0, [UR4+0x88], R8 ;  /* 0x00008808ff0075a7 */ /* 0x000ee20008001104 */
[----:B-1----:R-:W-:Y:S01]  /*4180*/  IMAD.MOV.U32 R4, RZ, RZ, 0x48 ;  /* 0x00000048ff047424 */ /* 0x002fe200078e00ff */
[----:B------:R-:W-:Y:S01]  /*4190*/  UIMAD UR6, UR6, 0x6000, UR4 ;  /* 0x00006000060678a4 */ /* 0x000fe2000f8e0204 */
[----:B------:R-:W-:Y:S01]  /*41a0*/  IMAD.MOV.U32 R5, RZ, RZ, 0x40 ;  /* 0x00000040ff057424 */ /* 0x000fe200078e00ff */
[----:B------:R-:W-:Y:S01]  /*41b0*/  UISETP.NE.U32.AND UP0, UPT, UR5, URZ, UPT ;  /* 0x000000ff0500728c */ /* 0x000fe2000bf05070 */
[----:B------:R-:W-:Y:S01]  /*41c0*/  IMAD.MOV.U32 R7, RZ, RZ, 0x100 ;  /* 0x00000100ff077424 */ /* 0x000fe200078e00ff */
[----:B------:R-:W-:Y:S01]  /*41d0*/  R2UR UR30, R4 ;  /* 0x00000000041e72ca */ /* 0x000fe200000e0000 */
[----:B------:R-:W-:Y:S01]  /*41e0*/  IMAD.MOV.U32 R4, RZ, RZ, 0x50 ;  /* 0x00000050ff047424 */ /* 0x000fe200078e00ff */
[----:B------:R-:W-:Y:S01]  /*41f0*/  R2UR UR22, R5 ;  /* 0x00000000051672ca */ /* 0x000fe200000e0000 */
[----:B------:R-:W-:Y:S01]  /*4200*/  IMAD.MOV.U32 R5, RZ, RZ, 0x100 ;  /* 0x00000100ff057424 */ /* 0x000fe200078e00ff */
[----:B------:R-:W-:Y:S01]  /*4210*/  UIADD3 UR6, UPT, UPT, UR6, 0xc800, URZ ;  /* 0x0000c80006067890 */ /* 0x000fe2000fffe0ff */
[----:B------:R-:W-:Y:S01]  /*4220*/  R2UR UR32, R7 ;  /* 0x00000000072072ca */ /* 0x000fe200000e0000 */
[----:B------:R-:W-:Y:S01]  /*4230*/  UMOV UR44, 0x0 ;  /* 0x00000000002c7882 */ /* 0x000fe20000000000 */
[----:B------:R-:W-:Y:S01]  /*4240*/  R2UR UR28, R4 ;  /* 0x00000000041c72ca */ /* 0x000fe200000e0000 */
[----:B------:R-:W-:Y:S01]  /*4250*/  IMAD.MOV.U32 R4, RZ, RZ, 0x100 ;  /* 0x00000100ff047424 */ /* 0x000fe200078e00ff */
[----:B------:R-:W-:Y:S01]  /*4260*/  R2UR UR31, R5 ;  /* 0x00000000051f72ca */ /* 0x000fe200000e0000 */
[----:B------:R-:W-:Y:S01]  /*4270*/  USHF.R.U32.HI UR6, URZ, 0x4, UR6 ;  /* 0x00000004ff067899 */ /* 0x000fe20008011606 */
[----:B------:R-:W-:Y:S01]  /*4280*/  IMAD.MOV.U32 R5, RZ, RZ, 0x58 ;  /* 0x00000058ff057424 */ /* 0x000fe200078e00ff */
[----:B------:R-:W-:Y:S01]  /*4290*/  R2UR UR29, R7 ;  /* 0x00000000071d72ca */ /* 0x000fe200000e0000 */
[----:B------:R-:W-:Y:S01]  /*42a0*/  UMOV UR45, 0x10310490 ;  /* 0x10310490002d7882 */ /* 0x000fe20000000000 */
[----:B------:R-:W-:Y:S01]  /*42b0*/  R2UR UR20, R4 ;  /* 0x00000000041472ca */ /* 0x000fe200000e0000 */
[----:B------:R-:W-:Y:S01]  /*42c0*/  IMAD.MOV.U32 R4, RZ, RZ, 0x60 ;  /* 0x00000060ff047424 */ /* 0x000fe200078e00ff */
[----:B------:R-:W-:Y:S01]  /*42d0*/  ULOP3.LUT UR6, UR6, 0x3fc0, URZ, 0xc0, !UPT ;  /* 0x00003fc006067892 */ /* 0x000fe2000f8ec0ff */
[----:B------:R-:W-:Y:S01]  /*42e0*/  R2UR UR27, R5 ;  /* 0x00000000051b72ca */ /* 0x000fe200000e0000 */
[----:B------:R-:W-:Y:S01]  /*42f0*/  IMAD.MOV.U32 R5, RZ, RZ, 0x68 ;  /* 0x00000068ff057424 */ /* 0x000fe200078e00ff */
[----:B------:R-:W-:Y:S01]  /*4300*/  UMOV UR42, 0x0 ;  /* 0x00000000002a7882 */ /* 0x000fe20000000000 */
[----:B------:R-:W-:Y:S01]  /*4310*/  R2UR UR26, R4 ;  /* 0x00000000041a72ca */ /* 0x000fe200000e0000 */
[----:B------:R-:W-:Y:S01]  /*4320*/  IMAD.MOV.U32 R4, RZ, RZ, 0x100 ;  /* 0x00000100ff047424 */ /* 0x000fe200078e00ff */
[----:B------:R-:W-:Y:S01]  /*4330*/  ULOP3.LUT UR6, UR6, 0x2000000, URZ, 0xfc, !UPT ;  /* 0x0200000006067892 */ /* 0x000fe2000f8efcff */
[----:B------:R-:W1:Y:S01]  /*4340*/  S2UR UR19, SR_CgaCtaId ;  /* 0x00000000001379c3 */ /* 0x000e620000008800 */
[----:B------:R-:W-:Y:S01]  /*4350*/  UMOV UR43, 0x10310490 ;  /* 0x10310490002b7882 */ /* 0x000fe20000000000 */
[----:B------:R-:W-:Y:S01]  /*4360*/  UMOV UR40, 0x0 ;  /* 0x0000000000287882 */ /* 0x000fe20000000000 */
[C---:B------:R-:W-:Y:S01]  /*4370*/  R2UR UR25, R4.reuse ;  /* 0x00000000041972ca */ /* 0x040fe200000e0000 */
[----:B------:R-:W-:Y:S01]  /*4380*/  UMOV UR41, 0x10310490 ;  /* 0x1031049000297882 */ /* 0x000fe20000000000 */
[----:B------:R-:W-:Y:S01]  /*4390*/  R2UR UR24, R4 ;  /* 0x00000000041872ca */ /* 0x000fe200000e0000 */
[----:B------:R-:W-:Y:S01]  /*43a0*/  UMOV UR38, 0x0 ;  /* 0x0000000000267882 */ /* 0x000fe20000000000 */
[----:B------:R-:W-:Y:S01]  /*43b0*/  UMOV UR39, 0x10310490 ;  /* 0x1031049000277882 */ /* 0x000fe20000000000 */
[----:B------:R-:W-:Y:S01]  /*43c0*/  UMOV UR36, 0x0 ;  /* 0x0000000000247882 */ /* 0x000fe20000000000 */
[----:B------:R-:W-:Y:S01]  /*43d0*/  UMOV UR37, 0x10310490 ;  /* 0x1031049000257882 */ /* 0x000fe20000000000 */
[----:B------:R-:W-:Y:S01]  /*43e0*/  UMOV UR15, 0x400 ;  /* 0x00000400000f7882 */ /* 0x000fe20000000000 */
[----:B--2---:R-:W-:Y:S01]  /*43f0*/  UIADD3 UR12, UPT, UPT, UR6, 0x40, URZ ;  /* 0x00000040060c7890 */ /* 0x004fe2000fffe0ff */
[----:B------:R-:W-:Y:S01]  /*4400*/  R2UR UR5, R5 ;  /* 0x00000000050572ca */ /* 0x000fe200000e0000 */
[----:B------:R-:W-:Y:S01]  /*4410*/  UIADD3 UR10, UPT, UPT, UR6, 0x80, URZ ;  /* 0x00000080060a7890 */ /* 0x000fe2000fffe0ff */
[----:B------:R-:W-:Y:S01]  /*4420*/  IMAD.U32 R4, RZ, RZ, UR23 ;  /* 0x00000017ff047e24 */ /* 0x000fe2000f8e00ff */
[----:B------:R-:W-:-:S02]  /*4430*/  UIADD3 UR8, UPT, UPT, UR6, 0xc0, URZ ;  /* 0x000000c006087890 */ /* 0x000fc4000fffe0ff */
[----:B------:R-:W-:Y:S02]  /*4440*/  UIADD3 UR16, UPT, UPT, UR6, 0x100, URZ ;  /* 0x0000010006107890 */ /* 0x000fe4000fffe0ff */
[----:B------:R-:W-:Y:S01]  /*4450*/  UIADD3 UR14, UPT, UPT, UR6, 0x140, URZ ;  /* 0x00000140060e7890 */ /* 0x000fe2000fffe0ff */
[----:B------:R-:W-:Y:S01]  /*4460*/  UMOV UR34, 0x0 ;  /* 0x0000000000227882 */ /* 0x000fe20000000000 */
[----:B------:R-:W-:Y:S01]  /*4470*/  UMOV UR35, 0x10310490 ;  /* 0x1031049000237882 */ /* 0x000fe20000000000 */
[----:B------:R-:W-:Y:S01]  /*4480*/  UMOV UR7, 0x80004020 ;  /* 0x8000402000077882 */ /* 0x000fe20000000000 */
[----:B------:R-:W-:Y:S01]  /*4490*/  UMOV UR13, 0x80004020 ;  /* 0x80004020000d7882 */ /* 0x000fe20000000000 */
[----:B------:R-:W-:Y:S01]  /*44a0*/  UMOV UR11, 0x80004020 ;  /* 0x80004020000b7882 */ /* 0x000fe20000000000 */
[----:B------:R-:W-:Y:S01]  /*44b0*/  UMOV UR9, 0x80004020 ;  /* 0x8000402000097882 */ /* 0x000fe20000000000 */
[----:B-1-3--:R-:W-:Y:S05]  /*44c0*/  @!P0 BRA `(.L_x_48) ;  /* 0x000000ac004c8947 */ /* 0x00afea0003800000 */
.L_x_120:
[----:B------:R-:W-:Y:S01]  /*44d0*/  ULEA UR4, UR19, UR15, 0x18 ;  /* 0x0000000f13047291 */ /* 0x000fe2000f8ec0ff */
[----:B------:R2:W-:Y:S01]  /*44e0*/  UTCHMMA.2CTA tmem[UR22], gdesc[UR6], tmem[UR32], tmem[UR44], idesc[UR45], UP0 ;  /* 0x00ff2c06160079ea */ /* 0x0005e20008200020 */
[----:B------:R3:W-:Y:S01]  /*44f0*/  UTCHMMA.2CTA tmem[UR30], gdesc[UR12], tmem[UR31], tmem[UR42], idesc[UR43], UPT ;  /* 0x00ff2a0c1e0079ea */ /* 0x0007e2000ba0001f */
[----:B------:R-:W-:Y:S01]  /*4500*/  UMOV UR17, 0x80004020 ;  /* 0x8000402000117882 */ /* 0x000fe20000000000 */
[----:B------:R-:W-:Y:S01]  /*4510*/  UTCHMMA.2CTA tmem[UR28], gdesc[UR10], tmem[UR29], tmem[UR40], idesc[UR41], UPT ;  /* 0x00ff280a1c0079ea */ /* 0x000fe2000ba0001d */
[----:B------:R-:W-:Y:S01]  /*4520*/  UMOV UR15, 0x80004020 ;  /* 0x80004020000f7882 */ /* 0x000fe20000000000 */
[----:B------:R5:W-:Y:S01]  /*4530*/  UTCHMMA.2CTA tmem[UR27], gdesc[UR8], tmem[UR20], tmem[UR38], idesc[UR39], UPT ;  /* 0x00ff26081b0079ea */ /* 0x000be2000ba00014 */
[----:B------:R-:W-:Y:S01]  /*4540*/  UTCHMMA.2CTA tmem[UR26], gdesc[UR16], tmem[UR25], tmem[UR36], idesc[UR37], UPT ;  /* 0x00ff24101a0079ea */ /* 0x000fe2000ba00019 */
[----:B------:R1:W-:Y:S01]  /*4550*/  UTCHMMA.2CTA tmem[UR5], gdesc[UR14], tmem[UR24], tmem[UR34], idesc[UR35], UPT ;  /* 0x00ff220e050079ea */ /* 0x0003e2000ba00018 */
[----:B------:R-:W4:Y:S01]  /*4560*/  SYNCS.PHASECHK.TRANS64.TRYWAIT P0, [UR4+0x90], R4 ;  /* 0x00009004ff0075a7 */ /* 0x000f220008001104 */
[----:B------:R-:W-:Y:S01]  /*4570*/  R2UR UR33, R6 ;  /* 0x00000000062172ca */ /* 0x000fe200000e0000 */
[----:B------:R-:W-:-:S02]  /*4580*/  IMAD.MOV.U32 R6, RZ, RZ, 0x70 ;  /* 0x00000070ff067424 */ /* 0x000fc400078e00ff */
[----:B-1----:R-:W-:-:S03]  /*4590*/  IMAD.MOV.U32 R5, RZ, RZ, 0x100 ;  /* 0x00000100ff057424 */ /* 0x002fc600078e00ff */
[----:B------:R-:W-:Y:S01]  /*45a0*/  R2UR UR21, R6 ;  /* 0x00000000061572ca */ /* 0x000fe200000e0000 */
[----:B------:R-:W-:Y:S01]  /*45b0*/  IMAD.MOV.U32 R6, RZ, RZ, 0x78 ;  /* 0x00000078ff067424 */ /* 0x000fe200078e00ff */
[----:B--2---:R-:W-:-:S05]  /*45c0*/  R2UR UR22, R5 ;  /* 0x00000000051672ca */ /* 0x004fca00000e0000 */
[----:B---3--:R-:W-:Y:S02]  /*45d0*/  ULOP3.LUT UR13, UR33, 0xffff, URZ, 0xc0, !UPT ;  /* 0x0000ffff210d7892 */ /* 0x008fe4000f8ec0ff */
[----:B------:R-:W-:Y:S02]  /*45e0*/  UIADD3 UR12, UPT, UPT, UR18, 0x48, URZ ;  /* 0x00000048120c7890 */ /* 0x000fe4000fffe0ff */
[----:B-----5:R-:W-:Y:S01]  /*45f0*/  UIADD3 UR8, UPT, UPT, UR6, 0x180, URZ ;  /* 0x0000018006087890 */ /* 0x020fe2000fffe0ff */
[----:B------:R-:W-:Y:S01]  /*4600*/  R2UR UR20, R6 ;  /* 0x00000000061472ca */ /* 0x000fe200000e0000 */
[----:B------:R-:W-:Y:S01]  /*4610*/  UIADD3 UR6, UPT, UPT, UR6, 0x1c0, URZ ;  /* 0x000001c006067890 */ /* 0x000fe2000fffe0ff */
[----:B------:R-:W-:Y:S01]  /*4620*/  R2UR UR14, R5 ;  /* 0x00000000050e72ca */ /* 0x000fe200000e0000 */
        /* <DEDUP_REMOVED lines=8> */
[----:B----4-:R-:W-:Y:S06]  /*46b0*/  @!P0 BRA `(.L_x_49) ;  /* 0x000000a800f08947 */ /* 0x010fec0003800000 */
.L_x_122:
[----:B------:R2:W-:Y:S01]  /*46c0*/  UTCHMMA.2CTA tmem[UR21], gdesc[UR8], tmem[UR22], tmem[UR24], idesc[UR25], UPT ;  /* 0x00ff1808150079ea */ /* 0x0005e2000ba00016 */
[----:B------:R2:W-:Y:S01]  /*46d0*/  UTCHMMA.2CTA tmem[UR20], gdesc[UR6], tmem[UR14], tmem[UR16], idesc[UR17], UPT ;  /* 0x00ff1006140079ea */ /* 0x0005e2000ba0000e */
[----:B------:R2:W-:Y:S01]  /*46e0*/  UTCBAR.2CTA.MULTICAST [UR5], URZ, UR15 ;  /* 0x000000ff050073e9 */ /* 0x0005e2000820080f */
[----:B------:R2:W-:Y:S01]  /*46f0*/  UTCBAR.2CTA.MULTICAST [UR12], URZ, UR13 ;  /* 0x000000ff0c0073e9 */ /* 0x0005e2000820080d */
[----:B------:R-:W-:Y:S01]  /*4700*/  NOP ;  /* 0x0000000000007918 */ /* 0x000fe20000000000 */
.L_x_38:
[----:B------:R-:W-:Y:S01]  /*4710*/  ELECT P0, URZ, PT ;  /* 0x0000000000ff782f */ /* 0x000fe20003800000 */
[----:B------:R-:W-:Y:S01]  /*4720*/  IMAD.MOV.U32 R5, RZ, RZ, 0x1 ;  /* 0x00000001ff057424 */ /* 0x000fe200078e00ff */
[----:B--2---:R-:W-:Y:S01]  /*4730*/  UMOV UR6, 0x40 ;  /* 0x0000004000067882 */ /* 0x004fe20000000000 */
[----:B------:R-:W-:Y:S01]  /*4740*/  ULOP3.LUT UR5, UR19, 0x1, URZ, 0x3c, !UPT ;  /* 0x0000000113057892 */ /* 0x000fe2000f8e3cff */
[----:B------:R-:W-:Y:S01]  /*4750*/  UVIRTCOUNT.DEALLOC.SMPOOL 0x80 ;  /* 0x000000800000784c */ /* 0x000fe20000000000 */
[----:B------:R-:W-:Y:S02]  /*4760*/  ULEA UR6, UR19, UR6, 0x18 ;  /* 0x0000000613067291 */ /* 0x000fe4000f8ec0ff */
[----:B------:R-:W-:Y:S01]  /*4770*/  UIADD3 UR7, UPT, UPT, UR4, 0xf0, URZ ;  /* 0x000000f004077890 */ /* 0x000fe2000fffe0ff */
[----:B------:R-:W-:-:S03]  /*4780*/  UMOV UR9, 0x1 ;  /* 0x0000000100097882 */ /* 0x000fc60000000000 */
[----:B------:R-:W-:Y:S01]  /*4790*/  UPRMT UR5, UR5, 0x654, UR7 ;  /* 0x0000065405057896 */ /* 0x000fe20008000007 */
[----:B-1----:R-:W-:Y:S02]  /*47a0*/  MOV R4, UR9 ;  /* 0x0000000900047c02 */ /* 0x002fe40008000f00 */
[----:B------:R1:W-:Y:S01]  /*47b0*/  @P0 STS.U8 [UR6], R5 ;  /* 0x00000005ff000988 */ /* 0x0003e20008000006 */
[----:B------:R-:W-:Y:S06]  /*47c0*/  BAR.SYNC.DEFER_BLOCKING 0x2, 0x120 ;  /* 0x0084800000007b1d */ /* 0x000fec0000010000 */
[----:B------:R1:W-:Y:S01]  /*47d0*/  SYNCS.ARRIVE.TRANS64.RED.ART0 RZ, [UR5], R4 ;  /* 0x00000004ffff79a7 */ /* 0x0003e20008500405 */
[----:B------:R-:W2:Y:S02]  /*47e0*/  SYNCS.PHASECHK.TRANS64.TRYWAIT P0, [UR4+0xf0], RZ ;  /* 0x0000f0ffff0075a7 */ /* 0x000ea40008001104 */
[----:B-12---:R-:W-:Y:S05]  /*47f0*/  @!P0 BRA `(.L_x_50) ;  /* 0x000000a800c88947 */ /* 0x006fea0003800000 */
.L_x_124:
[----:B------:R-:W-:Y:S01]  /*4800*/  NOP ;  /* 0x0000000000007918 */ /* 0x000fe20000000000 */
[----:B------:R-:W-:Y:S01]  /*4810*/  UMOV UR4, 0x50 ;  /* 0x0000005000047882 */ /* 0x000fe20000000000 */
[----:B------:R-:W-:Y:S01]  /*4820*/  R2UR UR5, R20 ;  /* 0x00000000140572ca */ /* 0x000fe200000e0000 */
[----:B------:R-:W-:Y:S01]  /*4830*/  ULEA UR8, UR19, UR4, 0x18 ;  /* 0x0000000413087291 */ /* 0x000fe2000f8ec0ff */
[----:B------:R-:W-:-:S08]  /*4840*/  UMOV UR6, 0xffff ;  /* 0x0000ffff00067882 */ /* 0x000fd00000000000 */
[----:B-1----:R-:W1:Y:S03]  /*4850*/  LDS R4, [UR8] ;  /* 0x00000008ff047984 */ /* 0x002e660008000800 */
[----:B------:R-:W-:-:S04]  /*4860*/  ULOP3.LUT UR4, UR5, 0xffff, URZ, 0xc0, !UPT ;  /* 0x0000ffff05047892 */ /* 0x000fc8000f8ec0ff */
[----:B------:R-:W-:-:S04]  /*4870*/  USHF.R.U32.HI UR4, URZ, 0x5, UR4 ;  /* 0x00000005ff047899 */ /* 0x000fc80008011604 */
[----:B------:R-:W-:Y:S02]  /*4880*/  UIADD3 UR5, UPT, UPT, UR4, 0x10, URZ ;  /* 0x0000001004057890 */ /* 0x000fe4000fffe0ff */
[----:B------:R-:W-:Y:S02]  /*4890*/  USHF.L.U32 UR6, UR6, UR4, URZ ;  /* 0x0000000406067299 */ /* 0x000fe400080006ff */
[----:B------:R-:W-:-:S04]  /*48a0*/  USHF.L.U32 UR4, UR9, UR5, URZ ;  /* 0x0000000509047299 */ /* 0x000fc800080006ff */
[----:B------:R-:W-:-:S04]  /*48b0*/  ULOP3.LUT UR4, UR4, UR6, URZ, 0xfc, !UPT ;  /* 0x0000000604047292 */ /* 0x000fc8000f8efcff */
[----:B------:R-:W-:Y:S01]  /*48c0*/  ULOP3.LUT UR6, UR4, 0xffff, URZ, 0xc0, !UPT ;  /* 0x0000ffff04067892 */ /* 0x000fe2000f8ec0ff */
[----:B-1----:R-:W-:-:S13]  /*48d0*/  R2UR UR7, R4 ;  /* 0x00000000040772ca */ /* 0x002fda00000e0000 */
[----:B------:R-:W-:-:S04]  /*48e0*/  ULOP3.LUT UR5, UR4, 0xffff, UR7, 0x80, !UPT ;  /* 0x0000ffff04057892 */ /* 0x000fc8000f8e8007 */
[----:B------:R-:W-:-:S09]  /*48f0*/  UISETP.NE.AND UP0, UPT, UR5, UR6, UPT ;  /* 0x000000060500728c */ /* 0x000fd2000bf05270 */
[----:B------:R-:W-:Y:S05]  /*4900*/  BRA.U UP0, `(.L_x_51) ;  /* 0x00000001004c7547 */ /* 0x000fea000b800000 */
[----:B------:R-:W-:Y:S02]  /*4910*/  USHF.R.U32.HI UR5, URZ, 0x10, UR4 ;  /* 0x00000010ff057899 */ /* 0x000fe40008011604 */
[----:B------:R-:W-:-:S04]  /*4920*/  USHF.R.U32.HI UR6, URZ, 0x10, UR7 ;  /* 0x00000010ff067899 */ /* 0x000fc80008011607 */
[----:B------:R-:W-:-:S04]  /*4930*/  ULOP3.LUT UR6, UR6, UR5, URZ, 0xc0, !UPT ;  /* 0x0000000506067292 */ /* 0x000fc8000f8ec0ff */
[----:B------:R-:W-:-:S09]  /*4940*/  UISETP.NE.AND UP0, UPT, UR6, UR5, UPT ;  /* 0x000000050600728c */ /* 0x000fd2000bf05270 */
[----:B------:R-:W-:Y:S05]  /*4950*/  BRA.U UP0, `(.L_x_52) ;  /* 0x00000001002c7547 */ /* 0x000fea000b800000 */
[----:B------:R-:W1:Y:S01]  /*4960*/  S2R R5, SR_LANEID ;  /* 0x0000000000057919 */ /* 0x000e620000000000 */
[----:B------:R-:W-:-:S03]  /*4970*/  ULOP3.LUT UR5, URZ, UR4, URZ, 0x33, !UPT ;  /* 0x00000004ff057292 */ /* 0x000fc6000f8e33ff */
[----:B------:R-:W-:Y:S02]  /*4980*/  VOTEU.ANY UR4, UPT, PT ;  /* 0x0000000000047886 */ /* 0x000fe400038e0100 */
[----:B------:R-:W-:Y:S01]  /*4990*/  UFLO.U32 UR4, UR4 ;  /* 0x00000004000472bd */ /* 0x000fe200080e0000 */
[----:B------:R-:W-:-:S04]  /*49a0*/  IMAD.U32 R4, RZ, RZ, UR5 ;  /* 0x00000005ff047e24 */ /* 0x000fc8000f8e00ff */
[----:B------:R-:W2:Y:S02]  /*49b0*/  REDUX UR6, R4 ;  /* 0x00000000040673c4 */ /* 0x000ea40000000000 */
[----:B------:R3:W-:Y:S01]  /*49c0*/  UTCATOMSWS.AND URZ, UR5 ;  /* 0x0000000500ff79e3 */ /* 0x0007e20008000000 */
[----:B-1----:R-:W-:Y:S02]  /*49d0*/  ISETP.EQ.U32.AND P0, PT, R5, UR4, PT ;  /* 0x0000000405007c0c */ /* 0x002fe4000bf02070 */
[----:B--2---:R-:W-:-:S11]  /*49e0*/  MOV R5, UR6 ;  /* 0x0000000600057c02 */ /* 0x004fd60008000f00 */
[----:B------:R3:W-:Y:S01]  /*49f0*/  @P0 ATOMS.AND RZ, [UR8], R5 ;  /* 0x00000005ffff098c */ /* 0x0007e2000a800008 */
[----:B------:R-:W-:Y:S05]  /*4a00*/  BRA `(.L_x_53) ;  /* 0x0000000000147947 */ /* 0x000fea0003800000 */
.L_x_52:
[----:B------:R-:W-:Y:S02]  /*4a10*/  MOV R4, 0x4a30 ;  /* 0x00004a3000047802 */ /* 0x000fe40000000f00 */
[----:B------:R-:W-:Y:S05]  /*4a20*/  CALL.REL.NOINC `($__internal_0_$__cuda_sm10x_tcgen05_guardrail_trap_col_being_dealloced_not_returned_by_alloc) ;  /* 0x000000ac00a47944 */ /* 0x000fea0003c00000 */
[----:B------:R-:W-:Y:S05]  /*4a30*/  BRA `(.L_x_53) ;  /* 0x0000000000087947 */ /* 0x000fea0003800000 */
.L_x_51:
[----:B------:R-:W-:Y:S02]  /*4a40*/  MOV R4, 0x4a60 ;  /* 0x00004a6000047802 */ /* 0x000fe40000000f00 */
[----:B------:R-:W-:Y:S05]  /*4a50*/  CALL.REL.NOINC `($__internal_2_$__cuda_sm10x_tcgen05_guardrail_trap_unallocated_columns_being_dealloced) ;  /* 0x000000ac00b07944 */ /* 0x000fea0003c00000 */
.L_x_53:
[----:B------:R-:W-:Y:S01]  /*4a60*/  NOP ;  /* 0x0000000000007918 */ /* 0x000fe20000000000 */
[----:B------:R-:W-:Y:S05]  /*4a70*/  BRA `(.L_x_54) ;  /* 0x0000000000047947 */ /* 0x000fea0003800000 */
.L_x_9:
[----:B------:R-:W-:Y:S01]  /*4a80*/  NOP ;  /* 0x0000000000007918 */ /* 0x000fe20000000000 */
.L_x_54:
[----:B------:R-:W-:-:S13]  /*4a90*/  R2UR UR4, R0 ;  /* 0x00000000000472ca */ /* 0x000fda00000e0000 */
[----:B------:R-:W-:Y:S02]  /*4aa0*/  UISETP.NE.AND UP1, UPT, UR4, 0xc, UPT ;  /* 0x0000000c0400788c */ /* 0x000fe4000bf25270 */
[----:B------:R-:W-:-:S07]  /*4ab0*/  UISETP.NE.AND UP0, UPT, UR4, 0xd, UPT ;  /* 0x0000000d0400788c */ /* 0x000fce000bf05270 */
[----:B------:R-:W-:Y:S05]  /*4ac0*/  BRA.U UP1, `(.L_x_55) ;  /* 0x00000001012c7547 */ /* 0x000fea000b800000 */
[----:B------:R-:W1:Y:S01]  /*4ad0*/  S2UR UR4, SR_CgaCtaId ;  /* 0x00000000000479c3 */ /* 0x000e620000008800 */
[----:B------:R-:W-:Y:S01]  /*4ae0*/  UMOV UR6, 0x400 ;  /* 0x0000040000067882 */ /* 0x000fe20000000000 */
[----:B---3--:R-:W-:Y:S01]  /*4af0*/  UMOV UR5, 0x20 ;  /* 0x0000002000057882 */ /* 0x008fe20000000000 */
[----:B------:R-:W-:Y:S01]  /*4b00*/  ELECT P0, URZ, PT ;  /* 0x0000000000ff782f */ /* 0x000fe20003800000 */
[----:B-1----:R-:W-:Y:S02]  /*4b10*/  ULEA UR6, UR4, UR6, 0x18 ;  /* 0x0000000604067291 */ /* 0x002fe4000f8ec0ff */
[----:B------:R-:W-:-:S04]  /*4b20*/  UIADD3 UR4, UPT, UPT, -UR5, 0x100000, URZ ;  /* 0x0010000005047890 */ /* 0x000fc8000fffe1ff */
[----:B------:R-:W-:Y:S02]  /*4b30*/  USHF.L.U32 UR5, UR4, 0xb, URZ ;  /* 0x0000000b04057899 */ /* 0x000fe400080006ff */
[----:B------:R-:W-:Y:S01]  /*4b40*/  USHF.L.U32 UR4, UR4, 0x1, URZ ;  /* 0x0000000104047899 */ /* 0x000fe200080006ff */
[----:B------:R-:W1:Y:S11]  /*4b50*/  FENCE.VIEW.ASYNC.S ;  /* 0x00000000000073c6 */ /* 0x000e760000000000 */
[----:B-1----:R1:W3:Y:S01]  /*4b60*/  SYNCS.EXCH.64 URZ, [UR6+0xf0], UR4 ;  /* 0x0000f00406ff75b2 */ /* 0x0022e20008000100 */
[----:B------:R-:W-:Y:S01]  /*4b70*/  NOP ;  /* 0x0000000000007918 */ /* 0x000fe20000000000 */
.L_x_55:
[----:B------:R-:W-:Y:S01]  /*4b80*/  NOP ;  /* 0x0000000000007918 */ /* 0x000fe20000000000 */
[----:B------:R-:W-:Y:S05]  /*4b90*/  BRA.U UP0, `(.L_x_56) ;  /* 0x00000005004c7547 */ /* 0x000fea000b800000 */
[----:B------:R-:W-:-:S08]  /*4ba0*/  NOP ;  /* 0x0000000000007918 */ /* 0x000fd00000000000 */
[----:B------:R-:W1:-:S00]  /*4bb0*/  USETMAXREG.DEALLOC.CTAPOOL 0x30 ;  /* 0x00000030000079c8 */ /* 0x000e4000080e0500 */
[----:B------:R-:W2:Y:S01]  /*4bc0*/  S2UR UR14, SR_CTAID.X ;  /* 0x00000000000e79c3 */ /* 0x000ea20000002500 */
[----:B-1----:R-:W2:Y:S01]  /*4bd0*/  LDCU UR4, c[0x0][0x640] ;  /* 0x0000c800ff0477ac */ /* 0x002ea20008000800 */
[----:B------:R-:W1:Y:S01]  /*4be0*/  LDCU.U8 UR8, c[0x0][0x644] ;  /* 0x0000c880ff0877ac */ /* 0x000e620008000000 */
[----:B------:R-:W4:Y:S01]  /*4bf0*/  LDCU.U8 UR7, c[0x0][0x645] ;  /* 0x0000c8a0ff0777ac */ /* 0x000f220008000000 */
[----:B------:R-:W5:Y:S01]  /*4c00*/  LDCU UR6, c[0x0][0x654] ;  /* 0x0000ca80ff0677ac */ /* 0x000f620008000800 */
[----:B------:R-:W3:Y:S01]  /*4c10*/  LDCU.U8 UR13, c[0x0][0x638] ;  /* 0x0000c700ff0d77ac */ /* 0x000ee20008000000 */
[----:B------:R-:W3:Y:S02]  /*4c20*/  LDCU.U8 UR15, c[0x0][0x650] ;  /* 0x0000ca00ff0f77ac */ /* 0x000ee40008000000 */
[----:B--23--:R-:W-:Y:S01]  /*4c30*/  UIMAD.WIDE.U32 UR4, UR14, UR4, URZ ;  /* 0x000000040e0472a5 */ /* 0x00cfe2000f8e00ff */
[----:B------:R-:W2:Y:S03]  /*4c40*/  LDCU.U8 UR11, c[0x0][0x639] ;  /* 0x0000c720ff0b77ac */ /* 0x000ea60008000000 */
[----:B------:R-:W-:Y:S01]  /*4c50*/  UIADD3 UR4, UPT, UPT, -UR5, UR14, URZ ;  /* 0x0000000e05047290 */ /* 0x000fe2000fffe1ff */
[----:B------:R-:W2:Y:S03]  /*4c60*/  LDCU.U8 UR12, c[0x0][0x651] ;  /* 0x0000ca20ff0c77ac */ /* 0x000ea60008000000 */
[----:B-1----:R-:W-:Y:S01]  /*4c70*/  USHF.R.U32.HI UR4, URZ, UR8, UR4 ;  /* 0x00000008ff047299 */ /* 0x002fe20008011604 */
[----:B------:R-:W1:Y:S03]  /*4c80*/  LDCU.64 UR8, c[0x0][0x630] ;  /* 0x0000c600ff0877ac */ /* 0x000e660008000a00 */
[----:B------:R-:W-:-:S04]  /*4c90*/  UIADD3 UR4, UPT, UPT, UR5, UR4, URZ ;  /* 0x0000000405047290 */ /* 0x000fc8000fffe0ff */
[----:B----4-:R-:W-:Y:S01]  /*4ca0*/  USHF.R.U32.HI UR10, URZ, UR7, UR4 ;  /* 0x00000007ff0a7299 */ /* 0x010fe20008011604 */
[----:B------:R-:W3:Y:S03]  /*4cb0*/  LDCU UR7, c[0x0][0x63c] ;  /* 0x0000c780ff0777ac */ /* 0x000ee60008000800 */
[----:B-----5:R-:W-:Y:S02]  /*4cc0*/  UISETP.GE.AND UP0, UPT, UR10, UR6, UPT ;  /* 0x000000060a00728c */ /* 0x020fe4000bf06270 */
[----:B------:R-:W-:Y:S02]  /*4cd0*/  UIADD3 UR4, UPT, UPT, -UR10, URZ, URZ ;  /* 0x000000ff0a047290 */ /* 0x000fe4000fffe1ff */
[----:B------:R-:W-:Y:S01]  /*4ce0*/  USEL UR6, UR13, UR15, !UP0 ;  /* 0x0000000f0d067287 */ /* 0x000fe2000c000000 */
[----:B------:R-:W4:Y:S03]  /*4cf0*/  LDCU.U8 UR15, c[0x0][0x62c] ;  /* 0x0000c580ff0f77ac */ /* 0x000f260008000000 */
[----:B------:R-:W-:-:S03]  /*4d00*/  ULOP3.LUT UR6, UR6, 0xff, URZ, 0xc0, !UPT ;  /* 0x000000ff06067892 */ /* 0x000fc6000f8ec0ff */
[----:B-1----:R-:W1:Y:S01]  /*4d10*/  @UP0 LDCU UR9, c[0x0][0x64c] ;  /* 0x0000c980ff0907ac */ /* 0x002e620008000800 */
[----:B---3--:R-:W-:Y:S01]  /*4d20*/  UIMAD UR7, UR4, UR7, UR14 ;  /* 0x00000007040772a4 */ /* 0x008fe2000f8e020e */
[----:B------:R-:W3:Y:S03]  /*4d30*/  @UP0 LDCU UR8, c[0x0][0x648] ;  /* 0x0000c900ff0807ac */ /* 0x000ee60008000800 */
        /* <DEDUP_REMOVED lines=8> */
[----:B------:R-:W-:Y:S01]  /*4dc0*/  USHF.R.U32.HI UR9, URZ, UR6, UR4 ;  /* 0x00000006ff097299 */ /* 0x000fe20008011604 */
[----:B------:R-:W5:Y:S03]  /*4dd0*/  LDCU.U8 UR11, c[0x0][0x62d] ;  /* 0x0000c5a0ff0b77ac */ /* 0x000f660008000000 */
        /* <DEDUP_REMOVED lines=8> */
[----:B------:R-:W-:-:S04]  /*4e60*/  UIADD3 UR12, UPT, UPT, UR4, UR12, URZ ;  /* 0x0000000c040c7290 */ /* 0x000fc8000fffe0ff */
[----:B-----5:R-:W-:-:S04]  /*4e70*/  USHF.R.U32.HI UR12, URZ, UR11, UR12 ;  /* 0x0000000bff0c7299 */ /* 0x020fc8000801160c */
[----:B------:R-:W-:Y:S02]  /*4e80*/  UIADD3 UR11, UPT, UPT, -UR12, URZ, URZ ;  /* 0x000000ff0c0b7290 */ /* 0x000fe4000fffe1ff */
[----:B-1----:R-:W-:Y:S02]  /*4e90*/  UISETP.GE.AND UP0, UPT, UR14, UR5, UPT ;  /* 0x000000050e00728c */ /* 0x002fe4000bf06270 */
[----:B------:R-:W-:-:S07]  /*4ea0*/  UIMAD UR11, UR11, UR13, UR6 ;  /* 0x0000000d0b0b72a4 */ /* 0x000fce000f8e0206 */
[----:B------:R-:W-:Y:S05]  /*4eb0*/  BRA.U UP0, `(.L_x_56) ;  /* 0x0000000100847547 */ /* 0x000fea000b800000 */
[----:B------:R-:W1:Y:S01]  /*4ec0*/  S2UR UR4, SR_CgaCtaId ;  /* 0x00000000000479c3 */ /* 0x000e620000008800 */
[----:B------:R-:W-:Y:S01]  /*4ed0*/  UMOV UR5, 0x400 ;  /* 0x0000040000057882 */ /* 0x000fe20000000000 */
[----:B------:R-:W2:Y:S01]  /*4ee0*/  LDCU UR8, c[0x0][0x614] ;  /* 0x0000c280ff0877ac */ /* 0x000ea20008000800 */
[----:B------:R-:W3:Y:S05]  /*4ef0*/  LDCU.64 UR6, c[0x0][0x348] ;  /* 0x00006900ff0677ac */ /* 0x000eea0008000a00 */
[----:B------:R-:W4:Y:S01]  /*4f00*/  S2UR UR10, SR_CTAID.X ;  /* 0x00000000000a79c3 */ /* 0x000f220000002500 */
[----:B------:R-:W-:Y:S01]  /*4f10*/  UMOV UR14, 0x40 ;  /* 0x00000040000e7882 */ /* 0x000fe20000000000 */
[----:B-1----:R-:W-:-:S02]  /*4f20*/  ULEA UR4, UR4, UR5, 0x18 ;  /* 0x0000000504047291 */ /* 0x002fc4000f8ec0ff */
[----:B------:R-:W-:Y:S02]  /*4f30*/  ULOP3.LUT UR5, URZ, UR9, URZ, 0x33, !UPT ;  /* 0x00000009ff057292 */ /* 0x000fe4000f8e33ff */
[----:B---3--:R-:W-:Y:S02]  /*4f40*/  UIADD3 UR6, UP0, UPT, UR6, 0x200, URZ ;  /* 0x0000020006067890 */ /* 0x008fe4000ff1e0ff */
[----:B--2---:R-:W-:Y:S02]  /*4f50*/  UIADD3 UR5, UPT, UPT, UR5, UR8, URZ ;  /* 0x0000000805057290 */ /* 0x004fe4000fffe0ff */
[----:B----4-:R-:W-:Y:S01]  /*4f60*/  ULOP3.LUT UR10, UR10, 0x1, URZ, 0xc0, !UPT ;  /* 0x000000010a0a7892 */ /* 0x010fe2000f8ec0ff */
[----:B------:R-:W1:Y:S01]  /*4f70*/  SYNCS.PHASECHK.TRANS64.TRYWAIT P0, [UR4+0xc0], RZ ;  /* 0x0000c0ffff0075a7 */ /* 0x000e620008001104 */
[----:B------:R-:W-:Y:S02]  /*4f80*/  UIADD3 UR8, UPT, UPT, UR4, 0x800, URZ ;  /* 0x0000080004087890 */ /* 0x000fe4000fffe0ff */
[----:B------:R-:W-:-:S02]  /*4f90*/  ULEA UR10, UR5, UR10, 0x1 ;  /* 0x0000000a050a7291 */ /* 0x000fc4000f8e08ff */
[----:B------:R-:W-:Y:S02]  /*4fa0*/  UIADD3.X UR7, UPT, UPT, URZ, UR7, URZ, UP0, !UPT ;  /* 0x00000007ff077290 */ /* 0x000fe400087fe4ff */
[----:B------:R-:W-:Y:S02]  /*4fb0*/  UIADD3 UR13, UPT, UPT, UR4, 0x4800, URZ ;  /* 0x00004800040d7890 */ /* 0x000fe4000fffe0ff */
[----:B------:R-:W-:Y:S02]  /*4fc0*/  UIADD3 UR5, UPT, UPT, UR4, 0x8800, URZ ;  /* 0x0000880004057890 */ /* 0x000fe4000fffe0ff */
[----:B------:R-:W-:Y:S01]  /*4fd0*/  USHF.L.U32 UR10, UR10, 0x7, URZ ;  /* 0x000000070a0a7899 */ /* 0x000fe200080006ff */
[----:B------:R-:W-:Y:S01]  /*4fe0*/  UMOV UR9, URZ ;  /* 0x000000ff00097c82 */ /* 0x000fe20008000000 */
[----:B-1----:R-:W-:Y:S10]  /*4ff0*/  @!P0 BRA `(.L_x_57) ;  /* 0x000000a000e08947 */ /* 0x002ff40003800000 */
.L_x_126:
[----:B------:R2:W-:Y:S01]  /*5000*/  UTMASTG.4D [UR8], [UR6], desc[URZ] ;  /* 0x0000ff08060073b5 */ /* 0x0005e20008019000 */
[----:B-1----:R-:W-:Y:S01]  /*5010*/  HFMA2 R4, -RZ, RZ, 0, 5.9604644775390625e-08 ;  /* 0x00000001ff047431 */ /* 0x002fe200000001ff */
[----:B--2---:R-:W-:Y:S01]  /*5020*/  UMOV UR8, UR13 ;  /* 0x0000000d00087c82 */ /* 0x004fe20008000000 */
[----:B------:R-:W-:Y:S01]  /*5030*/  UMOV UR9, UR14 ;  /* 0x0000000e00097c82 */ /* 0x000fe20008000000 */
[----:B------:R-:W-:Y:S01]  /*5040*/  UMOV UR13, 0x80 ;  /* 0x00000080000d7882 */ /* 0x000fe20000000000 */
[----:B------:R1:W-:Y:S02]  /*5050*/  UTMASTG.4D [UR8], [UR6], desc[URZ] ;  /* 0x0000ff08060073b5 */ /* 0x0003e40008019000 */
[----:B-1----:R-:W-:Y:S01]  /*5060*/  UMOV UR8, UR5 ;  /* 0x0000000500087c82 */ /* 0x002fe20008000000 */
[----:B------:R-:W-:Y:S02]  /*5070*/  UMOV UR9, UR13 ;  /* 0x0000000d00097c82 */ /* 0x000fe40008000000 */
[----:B------:R1:W-:Y:S01]  /*5080*/  UTMASTG.4D [UR8], [UR6], desc[URZ] ;  /* 0x0000ff08060073b5 */ /* 0x0003e20008019000 */
[----:B------:R0:W-:Y:S01]  /*5090*/  UTMACMDFLUSH ;  /* 0x00000000000079b7 */ /* 0x0001e20000000000 */
[----:B------:R-:W-:-:S04]  /*50a0*/  DEPBAR.LE SB0, 0x0 ;  /* 0x000080000000791a */ /* 0x000fc80000000000 */
[----:B------:R1:W-:Y:S01]  /*50b0*/  SYNCS.ARRIVE.TRANS64.ART0 RZ, [UR4+0xc8], R4 ;  /* 0x0000c804ffff79a7 */ /* 0x0003e20008500004 */
[----:B------:R-:W-:Y:S01]  /*50c0*/  NOP ;  /* 0x0000000000007918 */ /* 0x000fe20000000000 */
.L_x_56:
[----:B-1----:R-:W-:-:S13]  /*50d0*/  R2UR UR4, R0 ;  /* 0x00000000000472ca */ /* 0x002fda00000e0000 */
[----:B------:R-:W-:-:S09]  /*50e0*/  UISETP.GT.AND UP0, UPT, UR4, 0x3, UPT ;  /* 0x000000030400788c */ /* 0x000fd2000bf04270 */
[----:B------:R-:W-:Y:S05]  /*50f0*/  BRA.U UP0, `(.L_x_58) ;  /* 0x0000007100b07547 */ /* 0x000fea000b800000 */
[----:B------:R-:W-:Y:S01]  /*5100*/  NOP ;  /* 0x0000000000007918 */ /* 0x000fe20000000000 */
.L_x_59:
[----:B------:R-:W-:-:S08]  /*5110*/  NOP ;  /* 0x0000000000007918 */ /* 0x000fd00000000000 */
[----:B------:R-:W1:Y:S02]  /*5120*/  USETMAXREG.TRY_ALLOC.CTAPOOL UP0, 0xc0 ;  /* 0x000000c0000079c8 */ /* 0x000e640008000600 */
[----:B-1----:R-:W-:Y:S05]  /*5130*/  BRA.U !UP0, `(.L_x_59) ;  /* 0xfffffffd08f47547 */ /* 0x002fea000b83ffff */
[----:B---3--:R-:W1:Y:S01]  /*5140*/  S2UR UR5, SR_CTAID.X ;  /* 0x00000000000579c3 */ /* 0x008e620000002500 */
[----:B------:R-:W1:Y:S01]  /*5150*/  LDCU UR4, c[0x0][0x60c] ;  /* 0x0000c180ff0477ac */ /* 0x000e620008000800 */
[----:B------:R-:W-:Y:S01]  /*5160*/  UMOV UR10, 0x1 ;  /* 0x00000001000a7882 */ /* 0x000fe20000000000 */
[----:B-1----:R-:W-:-:S05]  /*5170*/  UISETP.GE.AND UP0, UPT, UR5, UR4, UPT ;  /* 0x000000040500728c */ /* 0x002fca000bf06270 */
[----:B------:R-:W-:Y:S06]  /*5180*/  BAR.SYNC.DEFER_BLOCKING 0x2, 0x120 ;  /* 0x0084800000007b1d */ /* 0x000fec0000010000 */
[----:B------:R-:W-:Y:S05]  /*5190*/  BRA.U UP0, `(.L_x_60) ;  /* 0x0000007100647547 */ /* 0x000fea000b800000 */
[----:B------:R-:W1:Y:S01]  /*51a0*/  S2UR UR4, SR_CgaCtaId ;  /* 0x00000000000479c3 */ /* 0x000e620000008800 */
[----:B------:R-:W-:Y:S01]  /*51b0*/  UMOV UR8, 0x400 ;  /* 0x0000040000087882 */ /* 0x000fe20000000000 */
[----:B--2-45:R-:W-:Y:S01]  /*51c0*/  HFMA2 R4, -RZ, RZ, -0.0 , 0 ;  /* 0x80000000ff047431 */ /* 0x034fe200000001ff */
[----:B------:R-:W2:Y:S01]  /*51d0*/  LDCU.U8 UR10, c[0x0][0x644] ;  /* 0x0000c880ff0a77ac */ /* 0x000ea20008000000 */
[----:B------:R-:W3:Y:S04]  /*51e0*/  LDCU.U8 UR6, c[0x0][0x645] ;  /* 0x0000c8a0ff0677ac */ /* 0x000ee80008000000 */
[----:B------:R-:W4:Y:S01]  /*51f0*/  S2UR UR9, SR_CTAID.X ;  /* 0x00000000000979c3 */ /* 0x000f220000002500 */
[----:B------:R-:W5:Y:S01]  /*5200*/  LDCU UR7, c[0x0][0x654] ;  /* 0x0000ca80ff0777ac */ /* 0x000f620008000800 */
[----:B------:R-:W2:Y:S01]  /*5210*/  LDCU UR16, c[0x0][0x38c] ;  /* 0x00007180ff1077ac */ /* 0x000ea20008000800 */
[----:B------:R-:W2:Y:S01]  /*5220*/  LDCU UR15, c[0x0][0x380] ;  /* 0x00007000ff0f77ac */ /* 0x000ea20008000800 */
[----:B-1----:R-:W-:Y:S01]  /*5230*/  ULEA UR8, UR4, UR8, 0x18 ;  /* 0x0000000804087291 */ /* 0x002fe2000f8ec0ff */
[----:B------:R-:W4:Y:S08]  /*5240*/  LDCU UR4, c[0x0][0x640] ;  /* 0x0000c800ff0477ac */ /* 0x000f300008000800 */
[----:B------:R-:W1:Y:S01]  /*5250*/  SYNCS.PHASECHK.TRANS64.TRYWAIT P0, [UR8+0xb8], R4 ;  /* 0x0000b804ff0075a7 */ /* 0x000e620008001108 */
[----:B----4-:R-:W-:-:S04]  /*5260*/  UIMAD.WIDE.U32 UR4, UR9, UR4, URZ ;  /* 0x00000004090472a5 */ /* 0x010fc8000f8e00ff */
[----:B------:R-:W-:-:S04]  /*5270*/  UIADD3 UR4, UPT, UPT, -UR5, UR9, URZ ;  /* 0x0000000905047290 */ /* 0x000fc8000fffe1ff */
[----:B--2---:R-:W-:-:S04]  /*5280*/  USHF.R.U32.HI UR4, URZ, UR10, UR4 ;  /* 0x0000000aff047299 */ /* 0x004fc80008011604 */
[----:B------:R-:W-:Y:S01]  /*5290*/  UIADD3 UR4, UPT, UPT, UR5, UR4, URZ ;  /* 0x0000000405047290 */ /* 0x000fe2000fffe0ff */
[----:B------:R-:W2:Y:S03]  /*52a0*/  LDCU UR5, c[0x0][0x634] ;  /* 0x0000c680ff0577ac */ /* 0x000ea60008000800 */
[----:B---3--:R-:W-:Y:S01]  /*52b0*/  USHF.R.U32.HI UR4, URZ, UR6, UR4 ;  /* 0x00000006ff047299 */ /* 0x008fe20008011604 */
[----:B------:R-:W3:Y:S03]  /*52c0*/  LDCU UR6, c[0x0][0x63c] ;  /* 0x0000c780ff0677ac */ /* 0x000ee60008000800 */
[----:B-----5:R-:W-:Y:S02]  /*52d0*/  UISETP.GE.AND UP0, UPT, UR4, UR7, UPT ;  /* 0x000000070400728c */ /* 0x020fe4000bf06270 */
[----:B------:R-:W-:-:S09]  /*52e0*/  UIADD3 UR4, UPT, UPT, -UR4, URZ, URZ ;  /* 0x000000ff04047290 */ /* 0x000fd2000fffe1ff */
[----:B--2---:R-:W2:Y:S01]  /*52f0*/  @UP0 LDCU UR5, c[0x0][0x64c] ;  /* 0x0000c980ff0507ac */ /* 0x004ea20008000800 */
[----:B---3--:R-:W-:Y:S01]  /*5300*/  UIMAD UR6, UR4, UR6, UR9 ;  /* 0x00000006040672a4 */ /* 0x008fe2000f8e0209 */
[----:B-12---:R-:W-:Y:S11]  /*5310*/  @!P0 BRA `(.L_x_61) ;  /* 0x000000a000308947 */ /* 0x006ff60003800000 */
.L_x_128:
[----:B------:R-:W2:Y:S01]  /*5320*/  LDCU.U8 UR7, c[0x0][0x650] ;  /* 0x0000ca00ff0777ac */ /* 0x000ea20008000000 */
[----:B------:R-:W3:Y:S01]  /*5330*/  SYNCS.PHASECHK.TRANS64.TRYWAIT P0, [UR8+0x80], RZ ;  /* 0x000080ffff0075a7 */ /* 0x000ee20008001108 */
[C---:B------:R-:W-:Y:S01]  /*5340*/  IMAD.U32 R84, R3.reuse, 0x10000, RZ ;  /* 0x0001000003547824 */ /* 0x040fe200078e00ff */
[----:B-1----:R-:W-:Y:S01]  /*5350*/  LOP3.LUT R4, R3, 0x7f, RZ, 0xc0, !PT ;  /* 0x0000007f03047812 */ /* 0x002fe200078ec0ff */
[----:B------:R-:W2:Y:S01]  /*5360*/  LDCU.U8 UR4, c[0x0][0x638] ;  /* 0x0000c700ff0477ac */ /* 0x000ea20008000000 */
[----:B------:R-:W-:Y:S02]  /*5370*/  MOV R37, UR15 ;  /* 0x0000000f00257c02 */ /* 0x000fe40008000f00 */
[----:B------:R-:W-:Y:S01]  /*5380*/  LOP3.LUT R84, R84, 0x600000, RZ, 0xc0, !PT ;  /* 0x0060000054547812 */ /* 0x000fe200078ec0ff */
[----:B------:R-:W1:Y:S01]  /*5390*/  LDCU.U8 UR9, c[0x0][0x639] ;  /* 0x0000c720ff0977ac */ /* 0x000e620008000000 */
[----:B------:R-:W1:Y:S01]  /*53a0*/  LDCU.U8 UR10, c[0x0][0x651] ;  /* 0x0000ca20ff0a77ac */ /* 0x000e620008000000 */
[----:B------:R-:W4:Y:S01]  /*53b0*/  LDCU UR14, c[0x0][0x614] ;  /* 0x0000c280ff0e77ac */ /* 0x000f220008000800 */
[----:B------:R-:W5:Y:S01]  /*53c0*/  S2UR UR17, SR_CTAID.X ;  /* 0x00000000001179c3 */ /* 0x000f620000002500 */
[----:B------:R-:W-:Y:S01]  /*53d0*/  UMOV UR18, 0x0 ;  /* 0x0000000000127882 */ /* 0x000fe20000000000 */
[----:B------:R-:W-:Y:S01]  /*53e0*/  UMOV UR19, 0x1 ;  /* 0x0000000100137882 */ /* 0x000fe20000000000 */
[----:B--2---:R-:W-:-:S02]  /*53f0*/  USEL UR7, UR4, UR7, !UP0 ;  /* 0x0000000704077287 */ /* 0x004fc4000c000000 */
[----:B------:R-:W-:Y:S02]  /*5400*/  UIMAD.WIDE.U32 UR4, UR6, UR5, URZ ;  /* 0x00000005060472a5 */ /* 0x000fe4000f8e00ff */
[----:B------:R-:W-:Y:S02]  /*5410*/  ULOP3.LUT UR7, UR7, 0xff, URZ, 0xc0, !UPT ;  /* 0x000000ff07077892 */ /* 0x000fe4000f8ec0ff */
[----:B------:R-:W-:Y:S02]  /*5420*/  UIADD3 UR4, UPT, UPT, UR6, -UR5, URZ ;  /* 0x8000000506047290 */ /* 0x000fe4000fffe0ff */
[----:B-1----:R-:W-:Y:S02]  /*5430*/  USEL UR6, UR9, UR10, !UP0 ;  /* 0x0000000a09067287 */ /* 0x002fe4000c000000 */
[----:B------:R-:W-:Y:S02]  /*5440*/  USHF.R.U32.HI UR4, URZ, UR7, UR4 ;  /* 0x00000007ff047299 */ /* 0x000fe40008011604 */
[----:B------:R-:W-:-:S02]  /*5450*/  ULOP3.LUT UR6, UR6, 0xff, URZ, 0xc0, !UPT ;  /* 0x000000ff06067892 */ /* 0x000fc4000f8ec0ff */
[----:B------:R-:W-:Y:S02]  /*5460*/  UIADD3 UR4, UPT, UPT, UR5, UR4, URZ ;  /* 0x0000000405047290 */ /* 0x000fe4000fffe0ff */
[----:B------:R-:W-:Y:S02]  /*5470*/  UIADD3 UR7, UPT, UPT, UR16, -UR15, URZ ;  /* 0x8000000f10077290 */ /* 0x000fe4000fffe0ff */
[----:B------:R-:W-:Y:S02]  /*5480*/  USHF.R.U32.HI UR11, URZ, UR6, UR4 ;  /* 0x00000006ff0b7299 */ /* 0x000fe40008011604 */
[----:B------:R-:W-:Y:S02]  /*5490*/  UIADD3 UR9, UPT, UPT, UR16, -0x1, URZ ;  /* 0xffffffff10097890 */ /* 0x000fe4000fffe0ff */
[----:B----4-:R-:W-:Y:S02]  /*54a0*/  UIADD3 UR4, UPT, UPT, -UR11, UR14, URZ ;  /* 0x0000000e0b047290 */ /* 0x010fe4000fffe1ff */
[----:B------:R-:W-:-:S02]  /*54b0*/  UIADD3 UR5, UPT, UPT, -UR16, URZ, URZ ;  /* 0x000000ff10057290 */ /* 0x000fc4000fffe1ff */
[----:B------:R-:W-:Y:S02]  /*54c0*/  ULEA UR10, UR4, UR7, 0x7 ;  /* 0x00000007040a7291 */ /* 0x000fe4000f8e38ff */
[----:B------:R-:W-:Y:S02]  /*54d0*/  USHF.R.S32.HI UR4, URZ, 0x1f, UR9 ;  /* 0x0000001fff047899 */ /* 0x000fe40008011409 */
[----:B------:R-:W-:Y:S02]  /*54e0*/  USHF.R.S32.HI UR5, URZ, 0x1f, UR5 ;  /* 0x0000001fff057899 */ /* 0x000fe40008011405 */
[----:B------:R-:W-:Y:S02]  /*54f0*/  UIADD3 UR6, UPT, UPT, -UR10, URZ, URZ ;  /* 0x000000ff0a067290 */ /* 0x000fe4000fffe1ff */
[----:B------:R-:W-:Y:S02]  /*5500*/  ULEA.HI UR9, UR4, UR9, URZ, 0x7 ;  /* 0x0000000904097291 */ /* 0x000fe4000f8f38ff */
[----:B------:R-:W-:-:S02]  /*5510*/  ULEA.HI UR7, UR5, -UR16, URZ, 0x7 ;  /* 0x8000001005077291 */ /* 0x000fc4000f8f38ff */
[----:B------:R-:W-:Y:S02]  /*5520*/  USHF.R.S32.HI UR4, URZ, 0x1f, UR6 ;  /* 0x0000001fff047899 */ /* 0x000fe40008011406 */
[----:B------:R-:W-:Y:S02]  /*5530*/  UIADD3 UR5, UPT, UPT, UR10, -0x1, URZ ;  /* 0xffffffff0a057890 */ /* 0x000fe4000fffe0ff */
[----:B------:R-:W-:Y:S02]  /*5540*/  UISETP.GT.AND UP0, UPT, UR16, URZ, UPT ;  /* 0x000000ff1000728c */ /* 0x000fe4000bf04270 */
[----:B------:R-:W-:Y:S02]  /*5550*/  ULEA.HI UR4, UR4, -UR10, URZ, 0x7 ;  /* 0x8000000a04047291 */ /* 0x000fe4000f8f38ff */
[----:B------:R-:W-:Y:S02]  /*5560*/  USHF.R.S32.HI UR6, URZ, 0x1f, UR5 ;  /* 0x0000001fff067899 */ /* 0x000fe40008011405 */
[----:B------:R-:W-:-:S02]  /*5570*/  USHF.R.S32.HI UR4, URZ, 0x7, UR4 ;  /* 0x00000007ff047899 */ /* 0x000fc40008011404 */
[----:B------:R-:W-:Y:S02]  /*5580*/  USHF.R.S32.HI UR7, URZ, 0x7, UR7 ;  /* 0x00000007ff077899 */ /* 0x000fe40008011407 */
[----:B------:R-:W-:Y:S02]  /*5590*/  UISETP.GT.AND UP1, UPT, UR10, URZ, UPT ;  /* 0x000000ff0a00728c */ /* 0x000fe4000bf24270 */
[----:B------:R-:W-:Y:S02]  /*55a0*/  ULEA.HI UR5, UR6, UR5, URZ, 0x7 ;  /* 0x0000000506057291 */ /* 0x000fe4000f8f38ff */
[----:B------:R-:W-:Y:S02]  /*55b0*/  UIADD3 UR6, UPT, UPT, -UR4, URZ, URZ ;  /* 0x000000ff04067290 */ /* 0x000fe4000fffe1ff */
[----:B------:R-:W-:Y:S02]  /*55c0*/  @UP0 UIMAD.WIDE UR12, UR9, 0x2000000, UR18 ;  /* 0x02000000090c08a5 */ /* 0x000fe4000f8e0212 */
[----:B------:R-:W-:-:S02]  /*55d0*/  ULEA.HI.SX32 UR5, UR5, 0x1, 0x19 ;  /* 0x0000000105057891 */ /* 0x000fc4000f8fcaff */
[----:B------:R-:W-:-:S05]  /*55e0*/  UIADD3 UR4, UPT, UPT, -UR7, URZ, URZ ;  /* 0x000000ff07047290 */ /* 0x000fca000fffe1ff */
[----:B------:R-:W-:Y:S01]  /*55f0*/  @!UP1 UMOV UR5, UR6 ;  /* 0x0000000600059c82 */ /* 0x000fe20008000000 */
[----:B------:R-:W-:Y:S01]  /*5600*/  R2UR UR6, R84 ;  /* 0x00000000540672ca */ /* 0x000fe200000e0000 */
[----:B------:R-:W-:Y:S02]  /*5610*/  @UP0 UMOV UR4, UR13 ;  /* 0x0000000d00040c82 */ /* 0x000fe40008000000 */
[----:B------:R-:W-:-:S04]  /*5620*/  UISETP.LT.AND UP0, UPT, UR5, UR4, UPT ;  /* 0x000000040500728c */ /* 0x000fc8000bf01270 */
[----:B------:R-:W-:Y:S02]  /*5630*/  USEL UR12, UR5, UR4, UP0 ;  /* 0x00000004050c7287 */ /* 0x000fe40008000000 */
[----:B-----5:R-:W-:Y:S02]  /*5640*/  USHF.L.U32 UR5, UR17, 0x7, URZ ;  /* 0x0000000711057899 */ /* 0x020fe400080006ff */
[----:B------:R-:W-:Y:S02]  /*5650*/  UIADD3 UR18, UPT, UPT, UR12, -0x1, URZ ;  /* 0xffffffff0c127890 */ /* 0x000fe4000fffe0ff */
[----:B------:R-:W-:Y:S02]  /*5660*/  ULOP3.LUT UR4, URZ, UR11, URZ, 0x33, !UPT ;  /* 0x0000000bff047292 */ /* 0x000fe4000f8e33ff */
[----:B------:R-:W-:Y:S01]  /*5670*/  UISETP.LT.AND UP0, UPT, URZ, UR18, UPT ;  /* 0x00000012ff00728c */ /* 0x000fe2000bf01270 */
[----:B------:R-:W-:Y:S01]  /*5680*/  IMAD.U32 R5, RZ, RZ, UR5 ;  /* 0x00000005ff057e24 */ /* 0x000fe2000f8e00ff */
[----:B------:R-:W-:-:S02]  /*5690*/  UIADD3 UR4, UPT, UPT, UR4, UR14, URZ ;  /* 0x0000000e04047290 */ /* 0x000fc4000fffe0ff */
[----:B------:R-:W-:Y:S02]  /*56a0*/  USEL UR5, URZ, UR18, !UP0 ;  /* 0x00000012ff057287 */ /* 0x000fe4000c000000 */
[----:B------:R-:W-:Y:S02]  /*56b0*/  LOP3.LUT R5, R4, 0x80, R5, 0xf8, !PT ;  /* 0x0000008004057812 */ /* 0x000fe400078ef805 */
[----:B------:R-:W-:Y:S01]  /*56c0*/  MOV R154, UR4 ;  /* 0x00000004009a7c02 */ /* 0x000fe20008000f00 */
[----:B------:R-:W-:-:S04]  /*56d0*/  UIMAD UR4, UR5, -0x80, UR16 ;  /* 0xffffff80050478a4 */ /* 0x000fc8000f8e0210 */
[----:B------:R-:W-:Y:S01]  /*56e0*/  IMAD R154, R154, 0x100, R5 ;  /* 0x000001009a9a7824 */ /* 0x000fe200078e0205 */
[----:B---3--:R-:W-:Y:S07]  /*56f0*/  @!P0 BRA `(.L_x_62) ;  /* 0x0000009c00588947 */ /* 0x008fee0003800000 */
.L_x_130:
[----:B------:R-:W-:Y:S01]  /*5700*/  IMAD.U32 R36, RZ, RZ, UR4 ;  /* 0x00000004ff247e24 */ /* 0x000fe2000f8e00ff */
[----:B------:R-:W-:Y:S01]  /*5710*/  IADD3 R37, PT, PT, -R37, UR4, R154 ;  /* 0x0000000425257c10 */ /* 0x000fe2000fffe19a */
[----:B-1----:R-:W1:Y:S01]  /*5720*/  LDTM.x32 R4, tmem[UR6] ;  /* 0x00000006000479ee */ /* 0x002e6200082c0000 */
[----:B------:R-:W-:Y:S01]  /*5730*/  IMAD.MOV.U32 R140, RZ, RZ, -0x1 ;  /* 0xffffffffff8c7424 */ /* 0x000fe200078e00ff */
[C---:B------:R-:W-:Y:S02]  /*5740*/  LOP3.LUT R85, R84.reuse, 0x20, RZ, 0xfc, !PT ;  /* 0x0000002054557812 */ /* 0x040fe400078efcff */
[----:B------:R-:W-:Y:S02]  /*5750*/  VIADDMNMX R36, R37, 0x1, R36, PT ;  /* 0x0000000125247846 */ /* 0x000fe40003800124 */
[----:B------:R-:W-:Y:S02]  /*5760*/  R2UR UR4, R85 ;  /* 0x00000000550472ca */ /* 0x000fe400000e0000 */
[C---:B------:R-:W-:Y:S01]  /*5770*/  LOP3.LUT R86, R84.reuse, 0x40, RZ, 0xfc, !PT ;  /* 0x0000004054567812 */ /* 0x040fe200078efcff */
[----:B------:R-:W-:Y:S01]  /*5780*/  IMAD.MOV R136, RZ, RZ, -R36 ;  /* 0x000000ffff887224 */ /* 0x000fe200078e0a24 */
[----:B------:R-:W-:-:S02]  /*5790*/  LOP3.LUT R87, R84, 0x60, RZ, 0xfc, !PT ;  /* 0x0000006054577812 */ /* 0x000fc400078efcff */
[----:B------:R-:W-:Y:S02]  /*57a0*/  R2UR UR7, R0 ;  /* 0x00000000000772ca */ /* 0x000fe400000e0000 */
[C---:B------:R-:W-:Y:S02]  /*57b0*/  VIADDMNMX R37, R136.reuse, 0x20, RZ, !PT ;  /* 0x0000002088257846 */ /* 0x040fe400078001ff */
[----:B------:R-:W-:Y:S02]  /*57c0*/  VIADDMNMX R141, R136, 0x60, RZ, !PT ;  /* 0x00000060888d7846 */ /* 0x000fe400078001ff */
[----:B------:R-:W-:Y:S01]  /*57d0*/  SHF.R.U32.HI R36, RZ, R37, R140 ;  /* 0x00000025ff247219 */ /* 0x000fe2000001168c */
[----:B------:R-:W2:Y:S01]  /*57e0*/  LDTM.x32 R52, tmem[UR4] ;  /* 0x00000004003479ee */ /* 0x000ea200082c0000 */
[----:B------:R-:W-:Y:S02]  /*57f0*/  R2UR UR4, R86 ;  /* 0x00000000560472ca */ /* 0x000fe400000e0000 */
[----:B------:R-:W-:-:S02]  /*5800*/  R2P PR, R36, 0x7e ;  /* 0x0000007e24007804 */ /* 0x000fc40000000000 */
[----:B------:R-:W-:Y:S01]  /*5810*/  SHF.R.U32.HI R141, RZ, R141, R140 ;  /* 0x0000008dff8d7219 */ /* 0x000fe2000001168c */
[----:B------:R-:W-:Y:S01]  /*5820*/  USHF.R.S32.HI UR5, URZ, 0x1f, UR7 ;  /* 0x0000001fff057899 */ /* 0x000fe20008011407 */
[----:B------:R-:W-:Y:S02]  /*5830*/  VIADDMNMX R143, R136, 0x80, RZ, !PT ;  /* 0x00000080888f7846 */ /* 0x000fe400078001ff */
[----:B-1----:R-:W-:Y:S01]  /*5840*/  SEL R99, R5, 0xff800000, P1 ;  /* 0xff80000005637807 */ /* 0x002fe20000800000 */
[----:B------:R-:W-:Y:S01]  /*5850*/  ULEA.HI UR5, UR5, UR7, URZ, 0x2 ;  /* 0x0000000705057291 */ /* 0x000fe2000f8f10ff */
[----:B------:R-:W-:Y:S02]  /*5860*/  SEL R88, R6, 0xff800000, P2 ;  /* 0xff80000006587807 */ /* 0x000fe40001000000 */
[----:B------:R-:W-:Y:S01]  /*5870*/  SEL R89, R7, 0xff800000, P3 ;  /* 0xff80000007597807 */ /* 0x000fe20001800000 */
[----:B------:R-:W-:Y:S01]  /*5880*/  ULOP3.LUT UR5, UR5, 0xfffffffc, URZ, 0xc0, !UPT ;  /* 0xfffffffc05057892 */ /* 0x000fe2000f8ec0ff */
[----:B------:R-:W-:-:S02]  /*5890*/  SEL R90, R8, 0xff800000, P4 ;  /* 0xff800000085a7807 */ /* 0x000fc40002000000 */
[----:B------:R-:W-:Y:S01]  /*58a0*/  SEL R91, R9, 0xff800000, P5 ;  /* 0xff800000095b7807 */ /* 0x000fe20002800000 */
[----:B------:R-:W-:Y:S01]  /*58b0*/  UIADD3 UR14, UPT, UPT, UR7, 0x3, -UR5 ;  /* 0x00000003070e7890 */ /* 0x000fe2000fffe805 */
[----:B------:R-:W-:Y:S02]  /*58c0*/  SEL R102, R10, 0xff800000, P6 ;  /* 0xff8000000a667807 */ /* 0x000fe40003000000 */
[C---:B------:R-:W-:Y:S02]  /*58d0*/  R2P PR, R36.reuse.B1, 0x7f ;  /* 0x0000007f24007804 */ /* 0x040fe40000001000 */
[----:B------:R-:W-:Y:S02]  /*58e0*/  LOP3.LUT R5, R36, 0x1, RZ, 0xc0, !PT ;  /* 0x0000000124057812 */ /* 0x000fe400078ec0ff */
[----:B------:R-:W-:Y:S02]  /*58f0*/  R2UR UR5, R86 ;  /* 0x00000000560572ca */ /* 0x000fe400000e0000 */
[----:B------:R-:W-:-:S02]  /*5900*/  SEL R92, R12, 0xff800000, P0 ;  /* 0xff8000000c5c7807 */ /* 0x000fc40000000000 */
[----:B------:R-:W-:Y:S02]  /*5910*/  SEL R93, R13, 0xff800000, P1 ;  /* 0xff8000000d5d7807 */ /* 0x000fe40000800000 */
[----:B------:R-:W-:Y:S02]  /*5920*/  SEL R94, R14, 0xff800000, P2 ;  /* 0xff8000000e5e7807 */ /* 0x000fe40001000000 */
[----:B------:R-:W-:Y:S02]  /*5930*/  SEL R95, R15, 0xff800000, P3 ;  /* 0xff8000000f5f7807 */ /* 0x000fe40001800000 */
[----:B------:R-:W-:Y:S02]  /*5940*/  SEL R96, R16, 0xff800000, P4 ;  /* 0xff80000010607807 */ /* 0x000fe40002000000 */
[----:B------:R-:W-:Y:S02]  /*5950*/  SEL R97, R17, 0xff800000, P5 ;  /* 0xff80000011617807 */ /* 0x000fe40002800000 */
[----:B------:R-:W-:-:S02]  /*5960*/  SEL R108, R18, 0xff800000, P6 ;  /* 0xff800000126c7807 */ /* 0x000fc40003000000 */
[----:B------:R-:W-:Y:S02]  /*5970*/  R2P PR, R36.B2, 0x7f ;  /* 0x0000007f24007804 */ /* 0x000fe40000002000 */
[----:B------:R-:W-:-:S03]  /*5980*/  R2UR UR6, R2 ;  /* 0x00000000020672ca */ /* 0x000fc600000e0000 */
[----:B------:R-:W-:Y:S02]  /*5990*/  SEL R100, R20, 0xff800000, P0 ;  /* 0xff80000014647807 */ /* 0x000fe40000000000 */
[----:B------:R-:W-:Y:S02]  /*59a0*/  SEL R101, R21, 0xff800000, P1 ;  /* 0xff80000015657807 */ /* 0x000fe40000800000 */
[----:B------:R-:W-:Y:S02]  /*59b0*/  SEL R104, R22, 0xff800000, P2 ;  /* 0xff80000016687807 */ /* 0x000fe40001000000 */
[----:B------:R-:W-:Y:S02]  /*59c0*/  SEL R105, R23, 0xff800000, P3 ;  /* 0xff80000017697807 */ /* 0x000fe40001800000 */
[----:B------:R-:W-:Y:S02]  /*59d0*/  SEL R106, R24, 0xff800000, P4 ;  /* 0xff800000186a7807 */ /* 0x000fe40002000000 */
[----:B------:R-:W-:-:S02]  /*59e0*/  SEL R107, R25, 0xff800000, P5 ;  /* 0xff800000196b7807 */ /* 0x000fc40002800000 */
[----:B------:R-:W-:Y:S02]  /*59f0*/  SEL R112, R26, 0xff800000, P6 ;  /* 0xff8000001a707807 */ /* 0x000fe40003000000 */
[----:B------:R-:W-:-:S05]  /*5a00*/  R2P PR, R36.B3, 0x7f ;  /* 0x0000007f24007804 */ /* 0x000fca0000003000 */
[----:B------:R-:W-:Y:S02]  /*5a10*/  SEL R110, R28, 0xff800000, P0 ;  /* 0xff8000001c6e7807 */ /* 0x000fe40000000000 */
[----:B------:R-:W-:Y:S02]  /*5a20*/  ISETP.NE.U32.AND P0, PT, R5, 0x1, PT ;  /* 0x000000010500780c */ /* 0x000fe40003f05070 */
[----:B------:R-:W-:Y:S02]  /*5a30*/  SEL R111, R29, 0xff800000, P1 ;  /* 0xff8000001d6f7807 */ /* 0x000fe40000800000 */
[----:B------:R-:W-:Y:S02]  /*5a40*/  LOP3.LUT P1, RZ, R36, 0x80, RZ, 0xc0, !PT ;  /* 0x0000008024ff7812 */ /* 0x000fe4000782c0ff */
[----:B------:R-:W-:Y:S02]  /*5a50*/  SEL R98, R4, 0xff800000, !P0 ;  /* 0xff80000004627807 */ /* 0x000fe40004000000 */
[----:B------:R-:W-:-:S02]  /*5a60*/  LOP3.LUT P0, RZ, R36, 0x8000, RZ, 0xc0, !PT ;  /* 0x0000800024ff7812 */ /* 0x000fc4000780c0ff */
[----:B------:R-:W-:Y:S02]  /*5a70*/  VIADDMNMX R5, R136, 0x40, RZ, !PT ;  /* 0x0000004088057846 */ /* 0x000fe400078001ff */
[----:B------:R-:W-:Y:S02]  /*5a80*/  SEL R103, R11, 0xff800000, P1 ;  /* 0xff8000000b677807 */ /* 0x000fe40000800000 */
[C---:B------:R-:W-:Y:S02]  /*5a90*/  LOP3.LUT P1, RZ, R36.reuse, 0x800000, RZ, 0xc0, !PT ;  /* 0x0080000024ff7812 */ /* 0x040fe4000782c0ff */
[----:B------:R-:W-:Y:S02]  /*5aa0*/  SEL R109, R19, 0xff800000, P0 ;  /* 0xff800000136d7807 */ /* 0x000fe40000000000 */
[----:B------:R-:W-:Y:S02]  /*5ab0*/  ISETP.GT.AND P0, PT, R36, -0x1, PT ;  /* 0xffffffff2400780c */ /* 0x000fe40003f04270 */
[----:B------:R-:W-:-:S02]  /*5ac0*/  SHF.R.U32.HI R4, RZ, R5, R140 ;  /* 0x00000005ff047219 */ /* 0x000fc4000001168c */
[----:B------:R-:W-:Y:S02]  /*5ad0*/  SEL R113, R27, 0xff800000, P1 ;  /* 0xff8000001b717807 */ /* 0x000fe40000800000 */
[----:B------:R-:W-:Y:S02]  /*5ae0*/  SEL R114, R30, 0xff800000, P2 ;  /* 0xff8000001e727807 */ /* 0x000fe40001000000 */
[----:B------:R-:W-:Y:S02]  /*5af0*/  SEL R115, R31, 0xff800000, P3 ;  /* 0xff8000001f737807 */ /* 0x000fe40001800000 */
[----:B------:R-:W-:Y:S02]  /*5b00*/  SEL R116, R32, 0xff800000, P4 ;  /* 0xff80000020747807 */ /* 0x000fe40002000000 */
[----:B------:R-:W-:Y:S02]  /*5b10*/  SEL R117, R33, 0xff800000, P5 ;  /* 0xff80000021757807 */ /* 0x000fe40002800000 */
[----:B------:R-:W-:-:S02]  /*5b20*/  SEL R118, R34, 0xff800000, P6 ;  /* 0xff80000022767807 */ /* 0x000fc40003000000 */
[----:B------:R-:W-:Y:S02]  /*5b30*/  R2P PR, R4, 0x7e ;  /* 0x0000007e04007804 */ /* 0x000fe40000000000 */
[----:B------:R-:W-:Y:S02]  /*5b40*/  SEL R119, R35, 0xff800000, !P0 ;  /* 0xff80000023777807 */ /* 0x000fe40004000000 */
[----:B------:R-:W1:Y:S01]  /*5b50*/  LDTM.x32 R20, tmem[UR4] ;  /* 0x00000004001479ee */ /* 0x000e6200082c0000 */
[----:B--2---:R-:W-:Y:S02]  /*5b60*/  SEL R53, R53, 0xff800000, P1 ;  /* 0xff80000035357807 */ /* 0x004fe40000800000 */
[----:B------:R-:W-:Y:S02]  /*5b70*/  SEL R54, R54, 0xff800000, P2 ;  /* 0xff80000036367807 */ /* 0x000fe40001000000 */
[----:B------:R-:W-:Y:S02]  /*5b80*/  SEL R55, R55, 0xff800000, P3 ;  /* 0xff80000037377807 */ /* 0x000fe40001800000 */
[----:B------:R-:W-:-:S02]  /*5b90*/  SEL R56, R56, 0xff800000, P4 ;  /* 0xff80000038387807 */ /* 0x000fc40002000000 */
[----:B------:R-:W-:Y:S02]  /*5ba0*/  SEL R57, R57, 0xff800000, P5 ;  /* 0xff80000039397807 */ /* 0x000fe40002800000 */
        /* <DEDUP_REMOVED lines=11> */
[----:B------:R-:W-:-:S05]  /*5c60*/  R2P PR, R4.B2, 0x7f ;  /* 0x0000007f04007804 */ /* 0x000fca0000002000 */
        /* <DEDUP_REMOVED lines=14> */
[----:B------:R-:W-:Y:S02]  /*5d50*/  SEL R59, R59, 0xff800000, P1 ;  /* 0xff8000003b3b7807 */ /* 0x000fe40000800000 */
[C---:B------:R-:W-:Y:S02]  /*5d60*/  LOP3.LUT P1, RZ, R4.reuse, 0x800000, RZ, 0xc0, !PT ;  /* 0x0080000004ff7812 */ /* 0x040fe4000782c0ff */
[----:B------:R-:W-:Y:S02]  /*5d70*/  SEL R67, R67, 0xff800000, P0 ;  /* 0xff80000043437807 */ /* 0x000fe40000000000 */
[----:B------:R-:W-:Y:S02]  /*5d80*/  ISETP.GT.AND P0, PT, R4, -0x1, PT ;  /* 0xffffffff0400780c */ /* 0x000fe40003f04270 */
[----:B------:R-:W-:Y:S02]  /*5d90*/  SEL R75, R75, 0xff800000, P1 ;  /* 0xff8000004b4b7807 */ /* 0x000fe40000800000 */
[----:B------:R-:W-:-:S02]  /*5da0*/  SEL R78, R78, 0xff800000, P2 ;  /* 0xff8000004e4e7807 */ /* 0x000fc40001000000 */
[----:B------:R-:W-:Y:S02]  /*5db0*/  SEL R79, R79, 0xff800000, P3 ;  /* 0xff8000004f4f7807 */ /* 0x000fe40001800000 */
[----:B------:R-:W-:Y:S02]  /*5dc0*/  SEL R80, R80, 0xff800000, P4 ;  /* 0xff80000050507807 */ /* 0x000fe40002000000 */
[----:B------:R-:W-:Y:S02]  /*5dd0*/  SEL R81, R81, 0xff800000, P5 ;  /* 0xff80000051517807 */ /* 0x000fe40002800000 */
[----:B------:R-:W-:Y:S02]  /*5de0*/  SEL R82, R82, 0xff800000, P6 ;  /* 0xff80000052527807 */ /* 0x000fe40003000000 */
[----:B------:R-:W-:Y:S02]  /*5df0*/  R2P PR, R141, 0x7e ;  /* 0x0000007e8d007804 */ /* 0x000fe40000000000 */
[----:B------:R-:W-:-:S02]  /*5e00*/  SEL R83, R83, 0xff800000, !P0 ;  /* 0xff80000053537807 */ /* 0x000fc40004000000 */
[----:B------:R-:W-:Y:S02]  /*5e10*/  LOP3.LUT R4, R141, 0x1, RZ, 0xc0, !PT ;  /* 0x000000018d047812 */ /* 0x000fe400078ec0ff */
[----:B-1----:R-:W-:Y:S02]  /*5e20*/  SEL R127, R21, 0xff800000, P1 ;  /* 0xff800000157f7807 */ /* 0x002fe40000800000 */
[----:B------:R-:W-:Y:S02]  /*5e30*/  SEL R120, R22, 0xff800000, P2 ;  /* 0xff80000016787807 */ /* 0x000fe40001000000 */
[----:B------:R-:W-:Y:S02]  /*5e40*/  SEL R121, R23, 0xff800000, P3 ;  /* 0xff80000017797807 */ /* 0x000fe40001800000 */
[----:B------:R-:W-:Y:S02]  /*5e50*/  SEL R122, R24, 0xff800000, P4 ;  /* 0xff800000187a7807 */ /* 0x000fe40002000000 */
[----:B------:R-:W-:-:S02]  /*5e60*/  SEL R123, R25, 0xff800000, P5 ;  /* 0xff800000197b7807 */ /* 0x000fc40002800000 */
[----:B------:R-:W-:Y:S02]  /*5e70*/  SEL R130, R26, 0xff800000, P6 ;  /* 0xff8000001a827807 */ /* 0x000fe40003000000 */
        /* <DEDUP_REMOVED lines=12> */
[----:B------:R-:W-:Y:S02]  /*5f40*/  SEL R126, R20, 0xff800000, !P0 ;  /* 0xff800000147e7807 */ /* 0x000fe40004000000 */
[----:B------:R-:W-:Y:S02]  /*5f50*/  LOP3.LUT P0, RZ, R141, 0x80, RZ, 0xc0, !PT ;  /* 0x000000808dff7812 */ /* 0x000fe4000780c0ff */
[----:B------:R-:W-:-:S02]  /*5f60*/  SEL R38, R38, 0xff800000, P2 ;  /* 0xff80000026267807 */ /* 0x000fc40001000000 */
[----:B------:R-:W-:Y:S02]  /*5f70*/  SEL R131, R27, 0xff800000, P0 ;  /* 0xff8000001b837807 */ /* 0x000fe40000000000 */
[----:B------:R-:W-:Y:S02]  /*5f80*/  LOP3.LUT P0, RZ, R141, 0x8000, RZ, 0xc0, !PT ;  /* 0x000080008dff7812 */ /* 0x000fe4000780c0ff */
[----:B------:R-:W-:Y:S02]  /*5f90*/  SEL R39, R39, 0xff800000, P3 ;  /* 0xff80000027277807 */ /* 0x000fe40001800000 */
[----:B------:R-:W-:Y:S02]  /*5fa0*/  SEL R135, R35, 0xff800000, P0 ;  /* 0xff80000023877807 */ /* 0x000fe40000000000 */
[----:B------:R-:W1:Y:S01]  /*5fb0*/  LDTM.x32 R4, tmem[UR4] ;  /* 0x00000004000479ee */ /* 0x000e6200082c0000 */
[----:B------:R-:W-:Y:S01]  /*5fc0*/  LOP3.LUT P0, RZ, R141, 0x800000, RZ, 0xc0, !PT ;  /* 0x008000008dff7812 */ /* 0x000fe2000780c0ff */
[----:B------:R-:W2:Y:S01]  /*5fd0*/  LDCU UR4, c[0x0][0x600] ;  /* 0x0000c000ff0477ac */ /* 0x000ea20008000800 */
[----:B------:R-:W-:-:S02]  /*5fe0*/  SEL R138, R40, 0xff800000, P4 ;  /* 0xff800000288a7807 */ /* 0x000fc40002000000 */
[----:B------:R-:W-:Y:S02]  /*5ff0*/  SEL R137, R43, 0xff800000, P0 ;  /* 0xff8000002b897807 */ /* 0x000fe40000000000 */
[----:B------:R-:W-:Y:S02]  /*6000*/  SEL R139, R41, 0xff800000, P5 ;  /* 0xff800000298b7807 */ /* 0x000fe40002800000 */
[----:B------:R-:W-:Y:S02]  /*6010*/  SEL R136, R42, 0xff800000, P6 ;  /* 0xff8000002a887807 */ /* 0x000fe40003000000 */
[----:B------:R-:W-:Y:S02]  /*6020*/  R2P PR, R141.B3, 0x7f ;  /* 0x0000007f8d007804 */ /* 0x000fe40000003000 */
[----:B------:R-:W-:Y:S02]  /*6030*/  SHF.R.U32.HI R40, RZ, R143, R140 ;  /* 0x0000008fff287219 */ /* 0x000fe4000001168c */
[----:B------:R-:W-:-:S02]  /*6040*/  FMNMX R41, R98, R99, !PT ;  /* 0x0000006362297209 */ /* 0x000fc40007800000 */
[----:B------:R-:W-:Y:S02]  /*6050*/  SEL R140, R44, 0xff800000, P0 ;  /* 0xff8000002c8c7807 */ /* 0x000fe40000000000 */
[----:B------:R-:W-:Y:S02]  /*6060*/  ISETP.GT.AND P0, PT, R141, -0x1, PT ;  /* 0xffffffff8d00780c */ /* 0x000fe40003f04270 */
[----:B------:R-:W-:Y:S02]  /*6070*/  SEL R141, R45, 0xff800000, P1 ;  /* 0xff8000002d8d7807 */ /* 0x000fe40000800000 */
[----:B------:R-:W-:Y:S02]  /*6080*/  SEL R142, R46, 0xff800000, P2 ;  /* 0xff8000002e8e7807 */ /* 0x000fe40001000000 */
[----:B------:R-:W-:Y:S02]  /*6090*/  SEL R143, R47, 0xff800000, P3 ;  /* 0xff8000002f8f7807 */ /* 0x000fe40001800000 */
[----:B------:R-:W-:-:S02]  /*60a0*/  SEL R144, R48, 0xff800000, P4 ;  /* 0xff80000030907807 */ /* 0x000fc40002000000 */
[----:B------:R-:W-:Y:S02]  /*60b0*/  SEL R145, R49, 0xff800000, P5 ;  /* 0xff80000031917807 */ /* 0x000fe40002800000 */
[----:B------:R-:W-:Y:S02]  /*60c0*/  SEL R146, R50, 0xff800000, P6 ;  /* 0xff80000032927807 */ /* 0x000fe40003000000 */
[----:B------:R-:W-:Y:S02]  /*60d0*/  R2P PR, R40, 0x7e ;  /* 0x0000007e28007804 */ /* 0x000fe40000000000 */
[----:B------:R-:W-:Y:S02]  /*60e0*/  SEL R147, R51, 0xff800000, !P0 ;  /* 0xff80000033937807 */ /* 0x000fe40004000000 */
[----:B------:R-:W-:Y:S02]  /*60f0*/  FMNMX3 R41, R41, R92, R93, !PT ;  /* 0x0000005c29297276 */ /* 0x000fe4000780005d */
[----:B-1----:R-:W-:-:S02]  /*6100*/  SEL R151, R5, 0xff800000, P1 ;  /* 0xff80000005977807 */ /* 0x002fc40000800000 */
[----:B------:R-:W-:Y:S02]  /*6110*/  SEL R148, R6, 0xff800000, P2 ;  /* 0xff80000006947807 */ /* 0x000fe40001000000 */
[----:B------:R-:W-:Y:S02]  /*6120*/  SEL R149, R7, 0xff800000, P3 ;  /* 0xff80000007957807 */ /* 0x000fe40001800000 */
[----:B------:R-:W-:Y:S02]  /*6130*/  SEL R8, R8, 0xff800000, P4 ;  /* 0xff80000008087807 */ /* 0x000fe40002000000 */
[----:B------:R-:W-:Y:S02]  /*6140*/  SEL R9, R9, 0xff800000, P5 ;  /* 0xff80000009097807 */ /* 0x000fe40002800000 */
[----:B------:R-:W-:Y:S02]  /*6150*/  SEL R10, R10, 0xff800000, P6 ;  /* 0xff8000000a0a7807 */ /* 0x000fe40003000000 */
[----:B------:R-:W-:-:S02]  /*6160*/  R2P PR, R40.B1, 0x7f ;  /* 0x0000007f28007804 */ /* 0x000fc40000001000 */
[----:B------:R-:W-:Y:S02]  /*6170*/  LOP3.LUT R5, R40, 0x1, RZ, 0xc0, !PT ;  /* 0x0000000128057812 */ /* 0x000fe400078ec0ff */
[----:B------:R-:W-:Y:S02]  /*6180*/  FMNMX3 R41, R41, R100, R101, !PT ;  /* 0x0000006429297276 */ /* 0x000fe40007800065 */
[----:B------:R-:W-:Y:S02]  /*6190*/  SEL R12, R12, 0xff800000, P0 ;  /* 0xff8000000c0c7807 */ /* 0x000fe40000000000 */
[----:B------:R-:W-:Y:S02]  /*61a0*/  SEL R13, R13, 0xff800000, P1 ;  /* 0xff8000000d0d7807 */ /* 0x000fe40000800000 */
[----:B------:R-:W-:Y:S02]  /*61b0*/  SEL R14, R14, 0xff800000, P2 ;  /* 0xff8000000e0e7807 */ /* 0x000fe40001000000 */
[----:B------:R-:W-:-:S02]  /*61c0*/  SEL R15, R15, 0xff800000, P3 ;  /* 0xff8000000f0f7807 */ /* 0x000fc40001800000 */
[----:B------:R-:W-:Y:S02]  /*61d0*/  SEL R152, R16, 0xff800000, P4 ;  /* 0xff80000010987807 */ /* 0x000fe40002000000 */
[----:B------:R-:W-:Y:S02]  /*61e0*/  SEL R153, R17, 0xff800000, P5 ;  /* 0xff80000011997807 */ /* 0x000fe40002800000 */
[----:B------:R-:W-:Y:S02]  /*61f0*/  SEL R18, R18, 0xff800000, P6 ;  /* 0xff80000012127807 */ /* 0x000fe40003000000 */
[----:B------:R-:W-:Y:S02]  /*6200*/  R2P PR, R40.B2, 0x7f ;  /* 0x0000007f28007804 */ /* 0x000fe40000002000 */
[----:B------:R-:W-:-:S03]  /*6210*/  FMNMX3 R41, R41, R110, R111, !PT ;  /* 0x0000006e29297276 */ /* 0x000fc6000780006f */
[----:B------:R-:W-:Y:S02]  /*6220*/  SEL R20, R20, 0xff800000, P0 ;  /* 0xff80000014147807 */ /* 0x000fe40000000000 */
[----:B------:R-:W-:Y:S02]  /*6230*/  ISETP.NE.U32.AND P0, PT, R5, 0x1, PT ;  /* 0x000000010500780c */ /* 0x000fe40003f05070 */
[----:B------:R-:W-:Y:S02]  /*6240*/  SEL R21, R21, 0xff800000, P1 ;  /* 0xff80000015157807 */ /* 0x000fe40000800000 */
[----:B------:R-:W-:Y:S02]  /*6250*/  SEL R150, R4, 0xff800000, !P0 ;  /* 0xff80000004967807 */ /* 0x000fe40004000000 */
[----:B------:R-:W-:Y:S02]  /*6260*/  LOP3.LUT P0, RZ, R40, 0x80, RZ, 0xc0, !PT ;  /* 0x0000008028ff7812 */ /* 0x000fe4000780c0ff */
[----:B------:R-:W-:-:S02]  /*6270*/  SEL R22, R22, 0xff800000, P2 ;  /* 0xff80000016167807 */ /* 0x000fc40001000000 */
[----:B------:R-:W-:Y:S02]  /*6280*/  SEL R11, R11, 0xff800000, P0 ;  /* 0xff8000000b0b7807 */ /* 0x000fe40000000000 */
[C---:B------:R-:W-:Y:S02]  /*6290*/  LOP3.LUT P0, RZ, R40.reuse, 0x8000, RZ, 0xc0, !PT ;  /* 0x0000800028ff7812 */ /* 0x040fe4000780c0ff */
[----:B------:R-:W-:Y:S02]  /*62a0*/  SEL R23, R23, 0xff800000, P3 ;  /* 0xff80000017177807 */ /* 0x000fe40001800000 */
[----:B------:R-:W-:Y:S02]  /*62b0*/  SEL R19, R19, 0xff800000, P0 ;  /* 0xff80000013137807 */ /* 0x000fe40000000000 */
[----:B------:R-:W-:Y:S02]  /*62c0*/  LOP3.LUT P0, RZ, R40, 0x800000, RZ, 0xc0, !PT ;  /* 0x0080000028ff7812 */ /* 0x000fe4000780c0ff */
[----:B------:R-:W-:-:S02]  /*62d0*/  SEL R24, R24, 0xff800000, P4 ;  /* 0xff80000018187807 */ /* 0x000fc40002000000 */
[----:B------:R-:W-:Y:S02]  /*62e0*/  SEL R27, R27, 0xff800000, P0 ;  /* 0xff8000001b1b7807 */ /* 0x000fe40000000000 */
[----:B------:R-:W-:Y:S02]  /*62f0*/  SEL R25, R25, 0xff800000, P5 ;  /* 0xff80000019197807 */ /* 0x000fe40002800000 */
[----:B------:R-:W-:Y:S02]  /*6300*/  SEL R26, R26, 0xff800000, P6 ;  /* 0xff8000001a1a7807 */ /* 0x000fe40003000000 */
[----:B------:R-:W-:Y:S02]  /*6310*/  R2P PR, R40.B3, 0x7f ;  /* 0x0000007f28007804 */ /* 0x000fe40000003000 */
[----:B------:R-:W-:Y:S02]  /*6320*/  FMNMX R4, R88, R89, !PT ;  /* 0x0000005958047209 */ /* 0x000fe40007800000 */
[----:B------:R-:W-:-:S02]  /*6330*/  FMNMX3 R41, R41, R52, R53, !PT ;  /* 0x0000003429297276 */ /* 0x000fc40007800035 */
[----:B------:R-:W-:Y:S02]  /*6340*/  SEL R28, R28, 0xff800000, P0 ;  /* 0xff8000001c1c7807 */ /* 0x000fe40000000000 */
[----:B------:R-:W-:Y:S02]  /*6350*/  ISETP.GT.AND P0, PT, R40, -0x1, PT ;  /* 0xffffffff2800780c */ /* 0x000fe40003f04270 */
[----:B------:R-:W-:Y:S02]  /*6360*/  FMNMX3 R4, R4, R94, R95, !PT ;  /* 0x0000005e04047276 */ /* 0x000fe4000780005f */
[----:B------:R-:W-:Y:S02]  /*6370*/  SEL R5, R35, 0xff800000, !P0 ;  /* 0xff80000023057807 */ /* 0x000fe40004000000 */
[----:B------:R-:W-:Y:S02]  /*6380*/  FMNMX R40, R90, R91, !PT ;  /* 0x0000005b5a287209 */ /* 0x000fe40007800000 */
[----:B------:R-:W-:-:S02]  /*6390*/  FMNMX R35, R102, R103, !PT ;  /* 0x0000006766237209 */ /* 0x000fc40007800000 */
[----:B------:R-:W-:Y:S02]  /*63a0*/  FMNMX3 R4, R4, R104, R105, !PT ;  /* 0x0000006804047276 */ /* 0x000fe40007800069 */
[----:B------:R-:W-:Y:S02]  /*63b0*/  FMNMX3 R40, R40, R96, R97, !PT ;  /* 0x0000006028287276 */ /* 0x000fe40007800061 */
[----:B------:R-:W-:Y:S02]  /*63c0*/  FMNMX3 R35, R35, R108, R109, !PT ;  /* 0x0000006c23237276 */ /* 0x000fe4000780006d */
[----:B------:R-:W-:Y:S02]  /*63d0*/  FMNMX3 R4, R4, R114, R115, !PT ;  /* 0x0000007204047276 */ /* 0x000fe40007800073 */
[----:B------:R-:W-:Y:S02]  /*63e0*/  FMNMX3 R40, R40, R106, R107, !PT ;  /* 0x0000006a28287276 */ /* 0x000fe4000780006b */
[----:B------:R-:W-:-:S02]  /*63f0*/  FMNMX3 R35, R35, R112, R113, !PT ;  /* 0x0000007023237276 */ /* 0x000fc40007800071 */
        /* <DEDUP_REMOVED lines=40> */
[----:B------:R-:W-:Y:S02]  /*6680*/  SEL R16, R30, 0xff800000, P2 ;  /* 0xff8000001e107807 */ /* 0x000fe40001000000 */
[----:B------:R-:W-:-:S02]  /*6690*/  SEL R17, R31, 0xff800000, P3 ;  /* 0xff8000001f117807 */ /* 0x000fc40001800000 */
[----:B------:R-:W-:Y:S02]  /*66a0*/  FMNMX3 R40, R40, R152, R153, !PT ;  /* 0x0000009828287276 */ /* 0x000fe40007800099 */
[----:B------:R-:W-:Y:S02]  /*66b0*/  FMNMX3 R35, R35, R18, R19, !PT ;  /* 0x0000001223237276 */ /* 0x000fe40007800013 */
[----:B------:R-:W-:Y:S02]  /*66c0*/  FMNMX3 R41, R41, R20, R21, !PT ;  /* 0x0000001429297276 */ /* 0x000fe40007800015 */
[----:B------:R-:W-:Y:S02]  /*66d0*/  SEL R29, R29, 0xff800000, P1 ;  /* 0xff8000001d1d7807 */ /* 0x000fe40000800000 */
[----:B------:R-:W-:Y:S02]  /*66e0*/  FMNMX3 R30, R4, R16, R17, !PT ;  /* 0x00000010041e7276 */ /* 0x000fe40007800011 */
[----:B------:R-:W-:-:S02]  /*66f0*/  SEL R6, R32, 0xff800000, P4 ;  /* 0xff80000020067807 */ /* 0x000fc40002000000 */
[----:B------:R-:W-:Y:S02]  /*6700*/  SEL R7, R33, 0xff800000, P5 ;  /* 0xff80000021077807 */ /* 0x000fe40002800000 */
[----:B------:R-:W-:Y:S02]  /*6710*/  FMNMX3 R41, R41, R28, R29, !PT ;  /* 0x0000001c29297276 */ /* 0x000fe4000780001d */
[----:B------:R-:W-:Y:S02]  /*6720*/  SEL R4, R34, 0xff800000, P6 ;  /* 0xff80000022047807 */ /* 0x000fe40003000000 */
[----:B------:R-:W-:Y:S02]  /*6730*/  FMNMX3 R40, R40, R24, R25, !PT ;  /* 0x0000001828287276 */ /* 0x000fe40007800019 */
[----:B------:R-:W-:Y:S02]  /*6740*/  FMNMX3 R35, R35, R26, R27, !PT ;  /* 0x0000001a23237276 */ /* 0x000fe4000780001b */
[----:B------:R-:W-:-:S02]  /*6750*/  FMNMX R30, R41, R30, !PT ;  /* 0x0000001e291e7209 */ /* 0x000fc40007800000 */
[----:B------:R-:W-:Y:S02]  /*6760*/  FMNMX3 R155, R40, R6, R7, !PT ;  /* 0x00000006289b7276 */ /* 0x000fe40007800007 */
[----:B------:R-:W-:-:S04]  /*6770*/  FMNMX3 R35, R35, R4, R5, !PT ;  /* 0x0000000423237276 */ /* 0x000fc80007800005 */
[----:B------:R-:W-:-:S04]  /*6780*/  FMNMX3 R155, R30, R155, R35, !PT ;  /* 0x0000009b1e9b7276 */ /* 0x000fc80007800023 */
[----:B------:R-:W-:-:S04]  /*6790*/  FSETP.NEU.AND P0, PT, R155, -INF , PT ;  /* 0xff8000009b00780b */ /* 0x000fc80003f0d000 */
[----:B------:R-:W-:Y:S02]  /*67a0*/  FSEL R30, R155, RZ, P0 ;  /* 0x000000ff9b1e7208 */ /* 0x000fe40000000000 */
[----:B------:R-:W-:-:S03]  /*67b0*/  ELECT P0, URZ, PT ;  /* 0x0000000000ff782f */ /* 0x000fc60003800000 */
[----:B--2---:R-:W-:-:S04]  /*67c0*/  FFMA R166, -R30, UR4, RZ ;  /* 0x000000041ea67c23 */ /* 0x004fc800080001ff */
[--C-:B------:R-:W-:Y:S02]  /*67d0*/  FFMA2 R42, R88.F32x2.HI_LO, UR4.F32, R166.reuse.F32 ;  /* 0x00000004582a7c49 */ /* 0x100fe400092000a6 */
[--C-:B------:R-:W-:Y:S02]  /*67e0*/  FFMA2 R48, R92.F32x2.HI_LO, UR4.F32, R166.reuse.F32 ;  /* 0x000000045c307c49 */ /* 0x100fe400092000a6 */
[--C-:B------:R-:W-:Y:S02]  /*67f0*/  FFMA2 R50, R94.F32x2.HI_LO, UR4.F32, R166.reuse.F32 ;  /* 0x000000045e327c49 */ /* 0x100fe400092000a6 */
[--C-:B------:R-:W-:Y:S01]  /*6800*/  FFMA2 R88, R96.F32x2.HI_LO, UR4.F32, R166.reuse.F32 ;  /* 0x0000000460587c49 */ /* 0x100fe200092000a6 */
[----:B------:R-:W-:Y:S01]  /*6810*/  MUFU.EX2 R42, R42 ;  /* 0x0000002a002a7308 */ /* 0x000fe20000000800 */
[--C-:B------:R-:W-:Y:S02]  /*6820*/  FFMA2 R40, R98.F32x2.HI_LO, UR4.F32, R166.reuse.F32 ;  /* 0x0000000462287c49 */ /* 0x100fe400092000a6 */
[----:B------:R-:W-:-:S02]  /*6830*/  FFMA2 R44, R90.F32x2.HI_LO, UR4.F32, R166.F32 ;  /* 0x000000045a2c7c49 */ /* 0x000fc400092000a6 */
[--C-:B------:R-:W-:Y:S02]  /*6840*/  FFMA2 R46, R102.F32x2.HI_LO, UR4.F32, R166.reuse.F32 ;  /* 0x00000004662e7c49 */ /* 0x100fe400092000a6 */
[--C-:B------:R-:W-:Y:S01]  /*6850*/  FFMA2 R92, R100.F32x2.HI_LO, UR4.F32, R166.reuse.F32 ;  /* 0x00000004645c7c49 */ /* 0x100fe200092000a6 */
[----:B------:R-:W-:Y:S01]  /*6860*/  MUFU.EX2 R40, R40 ;  /* 0x0000002800287308 */ /* 0x000fe20000000800 */
[--C-:B------:R-:W-:Y:S02]  /*6870*/  FFMA2 R94, R104.F32x2.HI_LO, UR4.F32, R166.reuse.F32 ;  /* 0x00000004685e7c49 */ /* 0x100fe400092000a6 */
[--C-:B------:R-:W-:Y:S02]  /*6880*/  FFMA2 R96, R106.F32x2.HI_LO, UR4.F32, R166.reuse.F32 ;  /* 0x000000046a607c49 */ /* 0x100fe400092000a6 */
[--C-:B------:R-:W-:Y:S02]  /*6890*/  FFMA2 R90, R108.F32x2.HI_LO, UR4.F32, R166.reuse.F32 ;  /* 0x000000046c5a7c49 */ /* 0x100fe400092000a6 */
[--C-:B------:R-:W-:Y:S01]  /*68a0*/  FFMA2 R98, R112.F32x2.HI_LO, UR4.F32, R166.reuse.F32 ;  /* 0x0000000470627c49 */ /* 0x100fe200092000a6 */
[----:B------:R-:W1:Y:S01]  /*68b0*/  MUFU.EX2 R41, R41 ;  /* 0x0000002900297308 */ /* 0x000e620000000800 */
[----:B------:R-:W-:-:S02]  /*68c0*/  FFMA2 R100, R110.F32x2.HI_LO, UR4.F32, R166.F32 ;  /* 0x000000046e647c49 */ /* 0x000fc400092000a6 */
[--C-:B------:R-:W-:Y:S02]  /*68d0*/  FFMA2 R102, R114.F32x2.HI_LO, UR4.F32, R166.reuse.F32 ;  /* 0x0000000472667c49 */ /* 0x100fe400092000a6 */
[--C-:B------:R-:W-:Y:S02]  /*68e0*/  FFMA2 R104, R116.F32x2.HI_LO, UR4.F32, R166.reuse.F32 ;  /* 0x0000000474687c49 */ /* 0x100fe400092000a6 */
[--C-:B------:R-:W-:Y:S01]  /*68f0*/  FFMA2 R106, R118.F32x2.HI_LO, UR4.F32, R166.reuse.F32 ;  /* 0x00000004766a7c49 */ /* 0x100fe200092000a6 */
[----:B------:R-:W2:Y:S01]  /*6900*/  MUFU.EX2 R43, R43 ;  /* 0x0000002b002b7308 */ /* 0x000ea20000000800 */
[--C-:B------:R-:W-:Y:S02]  /*6910*/  FFMA2 R52, R52.F32x2.HI_LO, UR4.F32, R166.reuse.F32 ;  /* 0x0000000434347c49 */ /* 0x100fe400092000a6 */
[--C-:B------:R-:W-:Y:S02]  /*6920*/  FFMA2 R54, R54.F32x2.HI_LO, UR4.F32, R166.reuse.F32 ;  /* 0x0000000436367c49 */ /* 0x100fe400092000a6 */
[----:B------:R-:W-:-:S02]  /*6930*/  FFMA2 R56, R56.F32x2.HI_LO, UR4.F32, R166.F32 ;  /* 0x0000000438387c49 */ /* 0x000fc400092000a6 */
[--C-:B------:R-:W-:Y:S01]  /*6940*/  FFMA2 R58, R58.F32x2.HI_LO, UR4.F32, R166.reuse.F32 ;  /* 0x000000043a3a7c49 */ /* 0x100fe200092000a6 */
[----:B------:R-:W-:Y:S01]  /*6950*/  MUFU.EX2 R44, R44 ;  /* 0x0000002c002c7308 */ /* 0x000fe20000000800 */
[--C-:B------:R-:W-:Y:S02]  /*6960*/  FFMA2 R60, R60.F32x2.HI_LO, UR4.F32, R166.reuse.F32 ;  /* 0x000000043c3c7c49 */ /* 0x100fe400092000a6 */
[--C-:B------:R-:W-:Y:S02]  /*6970*/  FFMA2 R62, R62.F32x2.HI_LO, UR4.F32, R166.reuse.F32 ;  /* 0x000000043e3e7c49 */ /* 0x100fe400092000a6 */
[--C-:B------:R-:W-:Y:S02]  /*6980*/  FFMA2 R64, R64.F32x2.HI_LO, UR4.F32, R166.reuse.F32 ;  /* 0x0000000440407c49 */ /* 0x100fe400092000a6 */
[--C-:B------:R-:W-:Y:S01]  /*6990*/  FFMA2 R66, R66.F32x2.HI_LO, UR4.F32, R166.reuse.F32 ;  /* 0x0000000442427c49 */ /* 0x100fe200092000a6 */
[----:B------:R-:W3:Y:S01]  /*69a0*/  MUFU.EX2 R45, R45 ;  /* 0x0000002d002d7308 */ /* 0x000ee20000000800 */
[----:B------:R-:W-:-:S02]  /*69b0*/  FFMA2 R68, R68.F32x2.HI_LO, UR4.F32, R166.F32 ;  /* 0x0000000444447c49 */ /* 0x000fc400092000a6 */
[--C-:B------:R-:W-:Y:S02]  /*69c0*/  FFMA2 R70, R70.F32x2.HI_LO, UR4.F32, R166.reuse.F32 ;  /* 0x0000000446467c49 */ /* 0x100fe400092000a6 */
[--C-:B------:R-:W-:Y:S02]  /*69d0*/  FFMA2 R72, R72.F32x2.HI_LO, UR4.F32, R166.reuse.F32 ;  /* 0x0000000448487c49 */ /* 0x100fe400092000a6 */
[--C-:B------:R-:W-:Y:S01]  /*69e0*/  FFMA2 R74, R74.F32x2.HI_LO, UR4.F32, R166.reuse.F32 ;  /* 0x000000044a4a7c49 */ /* 0x100fe200092000a6 */
[----:B------:R-:W-:Y:S01]  /*69f0*/  MUFU.EX2 R46, R46 ;  /* 0x0000002e002e7308 */ /* 0x000fe20000000800 */
[--C-:B------:R-:W-:Y:S02]  /*6a00*/  FFMA2 R76, R76.F32x2.HI_LO, UR4.F32, R166.reuse.F32 ;  /* 0x000000044c4c7c49 */ /* 0x100fe400092000a6 */
[--C-:B------:R-:W-:Y:S02]  /*6a10*/  FFMA2 R78, R78.F32x2.HI_LO, UR4.F32, R166.reuse.F32 ;  /* 0x000000044e4e7c49 */ /* 0x100fe400092000a6 */
[----:B------:R-:W-:-:S02]  /*6a20*/  FFMA2 R80, R80.F32x2.HI_LO, UR4.F32, R166.F32 ;  /* 0x0000000450507c49 */ /* 0x000fc400092000a6 */
[--C-:B------:R-:W-:Y:S01]  /*6a30*/  FFMA2 R82, R82.F32x2.HI_LO, UR4.F32, R166.reuse.F32 ;  /* 0x0000000452527c49 */ /* 0x100fe200092000a6 */
[----:B------:R-:W4:Y:S01]  /*6a40*/  MUFU.EX2 R47, R47 ;  /* 0x0000002f002f7308 */ /* 0x000f220000000800 */
[--C-:B------:R-:W-:Y:S02]  /*6a50*/  FFMA2 R114, R130.F32x2.HI_LO, UR4.F32, R166.reuse.F32 ;  /* 0x0000000482727c49 */ /* 0x100fe400092000a6 */
[--C-:B------:R-:W-:Y:S02]  /*6a60*/  FFMA2 R112, R122.F32x2.HI_LO, UR4.F32, R166.reuse.F32 ;  /* 0x000000047a707c49 */ /* 0x100fe400092000a6 */
[--C-:B------:R-:W-:Y:S02]  /*6a70*/  FFMA2 R118, R128.F32x2.HI_LO, UR4.F32, R166.reuse.F32 ;  /* 0x0000000480767c49 */ /* 0x100fe400092000a6 */
[--C-:B------:R-:W-:Y:S01]  /*6a80*/  FFMA2 R130, R136.F32x2.HI_LO, UR4.F32, R166.reuse.F32 ;  /* 0x0000000488827c49 */ /* 0x100fe200092000a6 */
[----:B------:R-:W-:Y:S01]  /*6a90*/  MUFU.EX2 R48, R48 ;  /* 0x0000003000307308 */ /* 0x000fe20000000800 */
[----:B------:R-:W-:-:S02]  /*6aa0*/  FFMA2 R122, R134.F32x2.HI_LO, UR4.F32, R166.F32 ;  /* 0x00000004867a7c49 */ /* 0x000fc400092000a6 */
[--C-:B------:R-:W-:Y:S02]  /*6ab0*/  FFMA2 R128, R138.F32x2.HI_LO, UR4.F32, R166.reuse.F32 ;  /* 0x000000048a807c49 */ /* 0x100fe400092000a6 */
[--C-:B------:R-:W-:Y:S02]  /*6ac0*/  FFMA2 R136, R142.F32x2.HI_LO, UR4.F32, R166.reuse.F32 ;  /* 0x000000048e887c49 */ /* 0x100fe400092000a6 */
[--C-:B------:R-:W-:Y:S01]  /*6ad0*/  FFMA2 R134, R140.F32x2.HI_LO, UR4.F32, R166.reuse.F32 ;  /* 0x000000048c867c49 */ /* 0x100fe200092000a6 */
[----:B------:R-:W5:Y:S01]  /*6ae0*/  MUFU.EX2 R49, R49 ;  /* 0x0000003100317308 */ /* 0x000f620000000800 */
[--C-:B------:R-:W-:Y:S02]  /*6af0*/  FFMA2 R138, R144.F32x2.HI_LO, UR4.F32, R166.reuse.F32 ;  /* 0x00000004908a7c49 */ /* 0x100fe400092000a6 */
[--C-:B------:R-:W-:Y:S02]  /*6b00*/  FFMA2 R142, R150.F32x2.HI_LO, UR4.F32, R166.reuse.F32 ;  /* 0x00000004968e7c49 */ /* 0x100fe400092000a6 */
[----:B------:R-:W-:-:S02]  /*6b10*/  FFMA2 R140, R146.F32x2.HI_LO, UR4.F32, R166.F32 ;  /* 0x00000004928c7c49 */ /* 0x000fc400092000a6 */
[--C-:B------:R-:W-:Y:S01]  /*6b20*/  FFMA2 R144, R148.F32x2.HI_LO, UR4.F32, R166.reuse.F32 ;  /* 0x0000000494907c49 */ /* 0x100fe200092000a6 */
[----:B------:R-:W-:Y:S01]  /*6b30*/  MUFU.EX2 R50, R50 ;  /* 0x0000003200327308 */ /* 0x000fe20000000800 */
[--C-:B------:R-:W-:Y:S02]  /*6b40*/  FFMA2 R150, R12.F32x2.HI_LO, UR4.F32, R166.reuse.F32 ;  /* 0x000000040c967c49 */ /* 0x100fe400092000a6 */
[----:B------:R-:W-:Y:S02]  /*6b50*/  IMAD.U32 R12, RZ, RZ, UR14 ;  /* 0x0000000eff0c7e24 */ /* 0x000fe4000f8e00ff */
[--C-:B------:R-:W-:Y:S02]  /*6b60*/  FFMA2 R108, R126.F32x2.HI_LO, UR4.F32, R166.reuse.F32 ;  /* 0x000000047e6c7c49 */ /* 0x100fe400092000a6 */
[--C-:B------:R-:W-:Y:S02]  /*6b70*/  FFMA2 R116, R124.F32x2.HI_LO, UR4.F32, R166.reuse.F32 ;  /* 0x000000047c747c49 */ /* 0x100fe400092000a6 */
[--C-:B------:R-:W-:Y:S01]  /*6b80*/  FFMA2 R146, R8.F32x2.HI_LO, UR4.F32, R166.reuse.F32 ;  /* 0x0000000408927c49 */ /* 0x100fe200092000a6 */
[----:B------:R-:W4:Y:S01]  /*6b90*/  MUFU.EX2 R51, R51 ;  /* 0x0000003300337308 */ /* 0x000f220000000800 */
[----:B------:R-:W-:-:S02]  /*6ba0*/  FFMA2 R148, R10.F32x2.HI_LO, UR4.F32, R166.F32 ;  /* 0x000000040a947c49 */ /* 0x000fc400092000a6 */
[--C-:B------:R-:W-:Y:S02]  /*6bb0*/  FFMA2 R110, R120.F32x2.HI_LO, UR4.F32, R166.reuse.F32 ;  /* 0x00000004786e7c49 */ /* 0x100fe400092000a6 */
[--C-:B------:R-:W-:Y:S02]  /*6bc0*/  FFMA2 R124, R36.F32x2.HI_LO, UR4.F32, R166.reuse.F32 ;  /* 0x00000004247c7c49 */ /* 0x100fe400092000a6 */
[--C-:B------:R-:W-:Y:S01]  /*6bd0*/  FFMA2 R126, R38.F32x2.HI_LO, UR4.F32, R166.reuse.F32 ;  /* 0x00000004267e7c49 */ /* 0x100fe200092000a6 */
[----:B------:R-:W-:Y:S01]  /*6be0*/  MUFU.EX2 R88, R88 ;  /* 0x0000005800587308 */ /* 0x000fe20000000800 */
[--C-:B------:R-:W-:Y:S01]  /*6bf0*/  FFMA2 R164, R24.F32x2.HI_LO, UR4.F32, R166.reuse.F32 ;  /* 0x0000000418a47c49 */ /* 0x100fe200092000a6 */
[----:B-1----:R-:W-:Y:S01]  /*6c00*/  F2FP.BF16.F32.PACK_AB R24, R41, R40 ;  /* 0x000000282918723e */ /* 0x002fe200000010ff */
[--C-:B------:R-:W-:Y:S01]  /*6c10*/  FFMA2 R10, R26.F32x2.HI_LO, UR4.F32, R166.reuse.F32 ;  /* 0x000000041a0a7c49 */ /* 0x100fe200092000a6 */
[----:B--2---:R-:W-:Y:S01]  /*6c20*/  F2FP.BF16.F32.PACK_AB R25, R43, R42 ;  /* 0x0000002a2b19723e */ /* 0x004fe200000010ff */
[--C-:B------:R-:W-:Y:S01]  /*6c30*/  FFMA2 R8, R28.F32x2.HI_LO, UR4.F32, R166.reuse.F32 ;  /* 0x000000041c087c49 */ /* 0x100fe200092000a6 */
[----:B---3--:R-:W-:Y:S01]  /*6c40*/  F2FP.BF16.F32.PACK_AB R26, R45, R44 ;  /* 0x0000002c2d1a723e */ /* 0x008fe200000010ff */
[--C-:B------:R-:W-:Y:S01]  /*6c50*/  FFMA2 R120, R132.F32x2.HI_LO, UR4.F32, R166.reuse.F32 ;  /* 0x0000000484787c49 */ /* 0x100fe200092000a6 */
[----:B------:R-:W1:Y:S01]  /*6c60*/  MUFU.EX2 R89, R89 ;  /* 0x0000005900597308 */ /* 0x000e620000000800 */
[----:B----4-:R-:W-:Y:S01]  /*6c70*/  F2FP.BF16.F32.PACK_AB R27, R47, R46 ;  /* 0x0000002e2f1b723e */ /* 0x010fe200000010ff */
[--C-:B------:R-:W-:Y:S01]  /*6c80*/  FFMA2 R156, R14.F32x2.HI_LO, UR4.F32, R166.reuse.F32 ;  /* 0x000000040e9c7c49 */ /* 0x100fe200092000a6 */
[----:B-----5:R-:W-:Y:S01]  /*6c90*/  F2FP.BF16.F32.PACK_AB R28, R49, R48 ;  /* 0x00000030311c723e */ /* 0x020fe200000010ff */
[--C-:B------:R-:W-:Y:S01]  /*6ca0*/  FFMA2 R158, R18.F32x2.HI_LO, UR4.F32, R166.reuse.F32 ;  /* 0x00000004129e7c49 */ /* 0x100fe200092000a6 */
[----:B------:R-:W-:Y:S01]  /*6cb0*/  F2FP.BF16.F32.PACK_AB R29, R51, R50 ;  /* 0x00000032331d723e */ /* 0x000fe200000010ff */
[--C-:B------:R-:W-:Y:S01]  /*6cc0*/  FFMA2 R160, R20.F32x2.HI_LO, UR4.F32, R166.reuse.F32 ;  /* 0x0000000414a07c49 */ /* 0x100fe200092000a6 */
[----:B------:R-:W-:Y:S01]  /*6cd0*/  LOP3.LUT R133, R84, 0x50, RZ, 0xfc, !PT ;  /* 0x0000005054857812 */ /* 0x000fe200078efcff */
[----:B------:R-:W-:Y:S01]  /*6ce0*/  MUFU.EX2 R90, R90 ;  /* 0x0000005a005a7308 */ /* 0x000fe20000000800 */
[----:B------:R-:W-:-:S02]  /*6cf0*/  FFMA2 R162, R22.F32x2.HI_LO, UR4.F32, R166.F32 ;  /* 0x0000000416a27c49 */ /* 0x000fc400092000a6 */
[--C-:B------:R-:W-:Y:S02]  /*6d00*/  FFMA2 R14, R16.F32x2.HI_LO, UR4.F32, R166.reuse.F32 ;  /* 0x00000004100e7c49 */ /* 0x100fe400092000a6 */
[----:B------:R-:W-:Y:S02]  /*6d10*/  FFMA2 R152, R152.F32x2.HI_LO, UR4.F32, R166.F32 ;  /* 0x0000000498987c49 */ /* 0x000fe400092000a6 */
[----:B------:R-:W-:Y:S01]  /*6d20*/  FADD2 R40, R40.F32x2.HI_LO, R48.F32x2.HI_LO ;  /* 0x000000302828724b */ /* 0x000fe20000000000 */
[----:B------:R-:W2:Y:S01]  /*6d30*/  MUFU.EX2 R91, R91 ;  /* 0x0000005b005b7308 */ /* 0x000ea20000000800 */
[----:B-1----:R-:W-:Y:S01]  /*6d40*/  F2FP.BF16.F32.PACK_AB R30, R89, R88 ;  /* 0x00000058591e723e */ /* 0x002fe200000010ff */
[----:B------:R-:W-:Y:S02]  /*6d50*/  FADD2 R42, R42.F32x2.HI_LO, R50.F32x2.HI_LO ;  /* 0x000000322a2a724b */ /* 0x000fe40000000000 */
[----:B------:R-:W-:-:S04]  /*6d60*/  FADD2 R44, R44.F32x2.HI_LO, R88.F32x2.HI_LO ;  /* 0x000000582c2c724b */ /* 0x000fc80000000000 */
[----:B------:R-:W-:Y:S08]  /*6d70*/  MUFU.EX2 R92, R92 ;  /* 0x0000005c005c7308 */ /* 0x000ff00000000800 */
[----:B------:R-:W1:Y:S01]  /*6d80*/  MUFU.EX2 R93, R93 ;  /* 0x0000005d005d7308 */ /* 0x000e620000000800 */
[----:B--2---:R-:W-:Y:S01]  /*6d90*/  F2FP.BF16.F32.PACK_AB R31, R91, R90 ;  /* 0x0000005a5b1f723e */ /* 0x004fe200000010ff */
[----:B------:R-:W-:-:S06]  /*6da0*/  FADD2 R46, R46.F32x2.HI_LO, R90.F32x2.HI_LO ;  /* 0x0000005a2e2e724b */ /* 0x000fcc0000000000 */
[----:B------:R-:W-:Y:S08]  /*6db0*/  MUFU.EX2 R94, R94 ;  /* 0x0000005e005e7308 */ /* 0x000ff00000000800 */
[----:B------:R-:W2:Y:S01]  /*6dc0*/  MUFU.EX2 R95, R95 ;  /* 0x0000005f005f7308 */ /* 0x000ea20000000800 */
[----:B-1----:R-:W-:Y:S01]  /*6dd0*/  F2FP.BF16.F32.PACK_AB R32, R93, R92 ;  /* 0x0000005c5d20723e */ /* 0x002fe200000010ff */
[----:B------:R-:W-:-:S06]  /*6de0*/  FADD2 R40, R40.F32x2.HI_LO, R92.F32x2.HI_LO ;  /* 0x0000005c2828724b */ /* 0x000fcc0000000000 */
        /* <DEDUP_REMOVED lines=27> */
[----:B------:R2:W-:Y:S06]  /*6fa0*/  BAR.ARV R12, 0x40 ;  /* 0x0001000c0000751d */ /* 0x0005ec0000002000 */
[----:B------:R-:W-:Y:S01]  /*6fb0*/  MUFU.EX2 R54, R54 ;  /* 0x0000003600367308 */ /* 0x000fe20000000800 */
[----:B------:R-:W-:Y:S01]  /*6fc0*/  FADD2 R46, R46.F32x2.HI_LO, R106.F32x2.HI_LO ;  /* 0x0000006a2e2e724b */ /* 0x000fe20000000000 */
[----:B------:R3:W-:Y:S01]  /*6fd0*/  STTM.x16 tmem[UR5], R24 ;  /* 0x00000018000079ed */ /* 0x0007e20008240005 */
[----:B------:R-:W-:-:S05]  /*6fe0*/  R2UR UR5, R133 ;  /* 0x00000000850572ca */ /* 0x000fca00000e0000 */
[----:B------:R-:W4:Y:S01]  /*6ff0*/  MUFU.EX2 R55, R55 ;  /* 0x0000003700377308 */ /* 0x000f220000000800 */
[----:B-1----:R-:W-:Y:S01]  /*7000*/  F2FP.BF16.F32.PACK_AB R16, R53, R52 ;  /* 0x000000343510723e */ /* 0x002fe200000010ff */
[----:B------:R-:W-:-:S06]  /*7010*/  FADD2 R40, R40.F32x2.HI_LO, R52.F32x2.HI_LO ;  /* 0x000000342828724b */ /* 0x000fcc0000000000 */
[----:B------:R-:W-:Y:S08]  /*7020*/  MUFU.EX2 R56, R56 ;  /* 0x0000003800387308 */ /* 0x000ff00000000800 */
[----:B------:R-:W1:Y:S01]  /*7030*/  MUFU.EX2 R57, R57 ;  /* 0x0000003900397308 */ /* 0x000e620000000800 */
[----:B----4-:R-:W-:Y:S01]  /*7040*/  F2FP.BF16.F32.PACK_AB R17, R55, R54 ;  /* 0x000000363711723e */ /* 0x010fe200000010ff */
[----:B------:R-:W-:-:S06]  /*7050*/  FADD2 R42, R42.F32x2.HI_LO, R54.F32x2.HI_LO ;  /* 0x000000362a2a724b */ /* 0x000fcc0000000000 */
[----:B------:R-:W-:Y:S08]  /*7060*/  MUFU.EX2 R58, R58 ;  /* 0x0000003a003a7308 */ /* 0x000ff00000000800 */
[----:B------:R-:W4:Y:S01]  /*7070*/  MUFU.EX2 R59, R59 ;  /* 0x0000003b003b7308 */ /* 0x000f220000000800 */
[----:B-1----:R-:W-:Y:S01]  /*7080*/  F2FP.BF16.F32.PACK_AB R18, R57, R56 ;  /* 0x000000383912723e */ /* 0x002fe200000010ff */
[----:B------:R-:W-:-:S06]  /*7090*/  FADD2 R44, R44.F32x2.HI_LO, R56.F32x2.HI_LO ;  /* 0x000000382c2c724b */ /* 0x000fcc0000000000 */
[----:B------:R-:W-:Y:S01]  /*70a0*/  MUFU.EX2 R60, R60 ;  /* 0x0000003c003c7308 */ /* 0x000fe20000000800 */
[----:B---3--:R-:W-:-:S07]  /*70b0*/  FFMA2 R34, R6.F32x2.HI_LO, UR4.F32, R166.F32 ;  /* 0x0000000406227c49 */ /* 0x008fce00092000a6 */
[----:B------:R-:W1:Y:S01]  /*70c0*/  MUFU.EX2 R61, R61 ;  /* 0x0000003d003d7308 */ /* 0x000e620000000800 */
[----:B----4-:R-:W-:Y:S01]  /*70d0*/  F2FP.BF16.F32.PACK_AB R19, R59, R58 ;  /* 0x0000003a3b13723e */ /* 0x010fe200000010ff */
[----:B------:R-:W-:-:S06]  /*70e0*/  FADD2 R46, R46.F32x2.HI_LO, R58.F32x2.HI_LO ;  /* 0x0000003a2e2e724b */ /* 0x000fcc0000000000 */
[----:B------:R-:W-:Y:S08]  /*70f0*/  MUFU.EX2 R62, R62 ;  /* 0x0000003e003e7308 */ /* 0x000ff00000000800 */
[----:B------:R-:W3:Y:S01]  /*7100*/  MUFU.EX2 R63, R63 ;  /* 0x0000003f003f7308 */ /* 0x000ee20000000800 */
[----:B-1----:R-:W-:Y:S01]  /*7110*/  F2FP.BF16.F32.PACK_AB R20, R61, R60 ;  /* 0x0000003c3d14723e */ /* 0x002fe200000010ff */
[----:B------:R-:W-:-:S06]  /*7120*/  FADD2 R40, R40.F32x2.HI_LO, R60.F32x2.HI_LO ;  /* 0x0000003c2828724b */ /* 0x000fcc0000000000 */
[----:B------:R-:W-:Y:S08]  /*7130*/  MUFU.EX2 R64, R64 ;  /* 0x0000004000407308 */ /* 0x000ff00000000800 */
[----:B------:R-:W1:Y:S01]  /*7140*/  MUFU.EX2 R65, R65 ;  /* 0x0000004100417308 */ /* 0x000e620000000800 */
[----:B---3--:R-:W-:Y:S01]  /*7150*/  F2FP.BF16.F32.PACK_AB R21, R63, R62 ;  /* 0x0000003e3f15723e */ /* 0x008fe200000010ff */
        /* <DEDUP_REMOVED lines=40> */
[----:B------:R-:W-:-:S03]  /*73e0*/  FADD2 R46, R46.F32x2.HI_LO, R82.F32x2.HI_LO ;  /* 0x000000522e2e724b */ /* 0x000fc60000000000 */
[----:B------:R3:W-:Y:S01]  /*73f0*/  STTM.x16 tmem[UR5], R16 ;  /* 0x00000010000079ed */ /* 0x0007e20008240005 */
[----:B------:R-:W-:Y:S02]  /*7400*/  R2UR UR5, R87 ;  /* 0x00000000570572ca */ /* 0x000fe400000e0000 */
[----:B------:R-:W-:Y:S08]  /*7410*/  MUFU.EX2 R110, R110 ;  /* 0x0000006e006e7308 */ /* 0x000ff00000000800 */
[----:B------:R-:W4:Y:S01]  /*7420*/  MUFU.EX2 R111, R111 ;  /* 0x0000006f006f7308 */ /* 0x000f220000000800 */
[----:B-1----:R-:W-:-:S07]  /*7430*/  FADD2 R40, R40.F32x2.HI_LO, R108.F32x2.HI_LO ;  /* 0x0000006c2828724b */ /* 0x002fce0000000000 */
[----:B------:R-:W-:Y:S08]  /*7440*/  MUFU.EX2 R112, R112 ;  /* 0x0000007000707308 */ /* 0x000ff00000000800 */
[----:B------:R-:W1:Y:S01]  /*7450*/  MUFU.EX2 R113, R113 ;  /* 0x0000007100717308 */ /* 0x000e620000000800 */
[----:B----4-:R-:W-:-:S07]  /*7460*/  FADD2 R42, R42.F32x2.HI_LO, R110.F32x2.HI_LO ;  /* 0x0000006e2a2a724b */ /* 0x010fce0000000000 */
[----:B------:R-:W-:Y:S08]  /*7470*/  MUFU.EX2 R114, R114 ;  /* 0x0000007200727308 */ /* 0x000ff00000000800 */
[----:B------:R-:W4:Y:S01]  /*7480*/  MUFU.EX2 R115, R115 ;  /* 0x0000007300737308 */ /* 0x000f220000000800 */
[----:B-1----:R-:W-:-:S07]  /*7490*/  FADD2 R44, R44.F32x2.HI_LO, R112.F32x2.HI_LO ;  /* 0x000000702c2c724b */ /* 0x002fce0000000000 */
[----:B------:R-:W-:Y:S01]  /*74a0*/  MUFU.EX2 R116, R116 ;  /* 0x0000007400747308 */ /* 0x000fe20000000800 */
[----:B---3--:R-:W-:Y:S01]  /*74b0*/  FFMA2 R24, R4.F32x2.HI_LO, UR4.F32, R166.F32 ;  /* 0x0000000404187c49 */ /* 0x008fe200092000a6 */
[----:B------:R-:W-:Y:S01]  /*74c0*/  UIADD3 UR4, UPT, UPT, UR8, 0x88, URZ ;  /* 0x0000008808047890 */ /* 0x000fe2000fffe0ff */
[----:B------:R-:W-:Y:S01]  /*74d0*/  LOP3.LUT R166, R84, 0x70, RZ, 0xfc, !PT ;  /* 0x0000007054a67812 */ /* 0x000fe200078efcff */
[----:B------:R-:W-:Y:S02]  /*74e0*/  IMAD.MOV.U32 R26, RZ, RZ, 0x1 ;  /* 0x00000001ff1a7424 */ /* 0x000fe400078e00ff */
[----:B------:R-:W-:Y:S02]  /*74f0*/  UPRMT UR13, UR6, 0x654, UR4 ;  /* 0x00000654060d7896 */ /* 0x000fe40008000004 */
[----:B------:R-:W2:Y:S01]  /*7500*/  MUFU.EX2 R117, R117 ;  /* 0x0000007500757308 */ /* 0x000ea20000000800 */
[----:B----4-:R-:W-:Y:S01]  /*7510*/  FADD2 R46, R46.F32x2.HI_LO, R114.F32x2.HI_LO ;  /* 0x000000722e2e724b */ /* 0x010fe20000000000 */
[----:B------:R-:W-:-:S06]  /*7520*/  R2UR UR4, R166 ;  /* 0x00000000a60472ca */ /* 0x000fcc00000e0000 */
        /* <DEDUP_REMOVED lines=10> */
[----:B--2---:R-:W-:-:S07]  /*75d0*/  FADD2 R44, R44.F32x2.HI_LO, R120.F32x2.HI_LO ;  /* 0x000000782c2c724b */ /* 0x004fce0000000000 */
[----:B------:R-:W-:Y:S08]  /*75e0*/  MUFU.EX2 R124, R124 ;  /* 0x0000007c007c7308 */ /* 0x000ff00000000800 */
[----:B------:R-:W2:Y:S01]  /*75f0*/  MUFU.EX2 R125, R125 ;  /* 0x0000007d007d7308 */ /* 0x000ea20000000800 */
[----:B-1----:R-:W-:-:S07]  /*7600*/  FADD2 R46, R46.F32x2.HI_LO, R122.F32x2.HI_LO ;  /* 0x0000007a2e2e724b */ /* 0x002fce0000000000 */
        /* <DEDUP_REMOVED lines=66> */
[----:B------:R1:W-:Y:S08]  /*7a30*/  MUFU.EX2 R168, R10 ;  /* 0x0000000a00a87308 */ /* 0x0003f00000000800 */
[----:B------:R3:W4:Y:S01]  /*7a40*/  MUFU.EX2 R169, R11 ;  /* 0x0000000b00a97308 */ /* 0x0007220000000800 */
[----:B--2---:R-:W-:-:S07]  /*7a50*/  FADD2 R44, R44.F32x2.HI_LO, R164.F32x2.HI_LO ;  /* 0x000000a42c2c724b */ /* 0x004fce0000000000 */
[----:B------:R2:W-:Y:S01]  /*7a60*/  MUFU.EX2 R170, R8 ;  /* 0x0000000800aa7308 */ /* 0x0005e20000000800 */
[----:B-1----:R-:W-:-:S07]  /*7a70*/  F2FP.BF16.F32.PACK_AB R10, R113, R112 ;  /* 0x00000070710a723e */ /* 0x002fce00000010ff */
[----:B------:R1:W5:Y:S01]  /*7a80*/  MUFU.EX2 R171, R9 ;  /* 0x0000000900ab7308 */ /* 0x0003620000000800 */
[----:B---3--:R-:W-:Y:S01]  /*7a90*/  F2FP.BF16.F32.PACK_AB R11, R115, R114 ;  /* 0x00000072730b723e */ /* 0x008fe200000010ff */
[----:B----4-:R-:W-:-:S06]  /*7aa0*/  FADD2 R46, R46.F32x2.HI_LO, R168.F32x2.HI_LO ;  /* 0x000000a82e2e724b */ /* 0x010fcc0000000000 */
[----:B------:R3:W-:Y:S01]  /*7ab0*/  MUFU.EX2 R32, R14 ;  /* 0x0000000e00207308 */ /* 0x0007e20000000800 */
[----:B--2---:R-:W-:-:S07]  /*7ac0*/  F2FP.BF16.F32.PACK_AB R8, R109, R108 ;  /* 0x0000006c6d08723e */ /* 0x004fce00000010ff */
[----:B------:R2:W4:Y:S01]  /*7ad0*/  MUFU.EX2 R33, R15 ;  /* 0x0000000f00217308 */ /* 0x0005220000000800 */
[----:B-1----:R-:W-:Y:S01]  /*7ae0*/  F2FP.BF16.F32.PACK_AB R9, R111, R110 ;  /* 0x0000006e6f09723e */ /* 0x002fe200000010ff */
[----:B-----5:R-:W-:-:S06]  /*7af0*/  FADD2 R40, R40.F32x2.HI_LO, R170.F32x2.HI_LO ;  /* 0x000000aa2828724b */ /* 0x020fcc0000000000 */
[----:B------:R-:W-:Y:S01]  /*7b00*/  MUFU.EX2 R34, R34 ;  /* 0x0000002200227308 */ /* 0x000fe20000000800 */
[----:B---3--:R-:W-:-:S07]  /*7b10*/  F2FP.BF16.F32.PACK_AB R14, R121, R120 ;  /* 0x00000078790e723e */ /* 0x008fce00000010ff */
[----:B------:R-:W1:Y:S01]  /*7b20*/  MUFU.EX2 R35, R35 ;  /* 0x0000002300237308 */ /* 0x000e620000000800 */
[----:B--2---:R-:W-:Y:S01]  /*7b30*/  F2FP.BF16.F32.PACK_AB R15, R123, R122 ;  /* 0x0000007a7b0f723e */ /* 0x004fe200000010ff */
[----:B----4-:R-:W-:-:S03]  /*7b40*/  FADD2 R42, R42.F32x2.HI_LO, R32.F32x2.HI_LO ;  /* 0x000000202a2a724b */ /* 0x010fc60000000000 */
[----:B------:R2:W-:Y:S01]  /*7b50*/  STTM.x16 tmem[UR5], R8 ;  /* 0x00000008000079ed */ /* 0x0005e20008240005 */
[----:B------:R-:W3:Y:S02]  /*7b60*/  FENCE.VIEW.ASYNC.T ;  /* 0x00000000000073c6 */ /* 0x000ee40000000200 */
[----:B---3--:R3:W-:Y:S01]  /*7b70*/  SYNCS.ARRIVE.TRANS64.RED.ART0 RZ, [UR13], R26 ;  /* 0x0000001affff79a7 */ /* 0x0087e2000850040d */
[----:B------:R-:W-:Y:S01]  /*7b80*/  MUFU.EX2 R24, R24 ;  /* 0x0000001800187308 */ /* 0x000fe20000000800 */
[----:B------:R-:W-:-:S07]  /*7b90*/  FADD2 R40, R40.F32x2.HI_LO, R42.F32x2.HI_LO ;  /* 0x0000002a2828724b */ /* 0x000fce0000000000 */
[----:B------:R-:W4:Y:S01]  /*7ba0*/  MUFU.EX2 R25, R25 ;  /* 0x0000001900197308 */ /* 0x000f220000000800 */
[----:B-1----:R-:W-:Y:S02]  /*7bb0*/  FADD2 R44, R44.F32x2.HI_LO, R34.F32x2.HI_LO ;  /* 0x000000222c2c724b */ /* 0x002fe40000000000 */
[----:B----4-:R-:W-:-:S04]  /*7bc0*/  FADD2 R46, R46.F32x2.HI_LO, R24.F32x2.HI_LO ;  /* 0x000000182e2e724b */ /* 0x010fc80000000000 */
[----:B------:R-:W-:-:S04]  /*7bd0*/  FADD2 R44, R44.F32x2.HI_LO, R46.F32x2.HI_LO ;  /* 0x0000002e2c2c724b */ /* 0x000fc80000000000 */
[----:B------:R-:W-:Y:S01]  /*7be0*/  FADD2 R40, R40.F32x2.HI_LO, R44.F32x2.HI_LO ;  /* 0x0000002c2828724b */ /* 0x000fe20000000000 */
[----:B--2---:R-:W-:Y:S02]  /*7bf0*/  F2FP.BF16.F32.PACK_AB R8, R151, R150 ;  /* 0x000000969708723e */ /* 0x004fe400000010ff */
[----:B------:R-:W-:Y:S02]  /*7c00*/  F2FP.BF16.F32.PACK_AB R9, R157, R156 ;  /* 0x0000009c9d09723e */ /* 0x000fe400000010ff */
[----:B------:R-:W-:Y:S02]  /*7c10*/  F2FP.BF16.F32.PACK_AB R10, R153, R152 ;  /* 0x00000098990a723e */ /* 0x000fe400000010ff */
[----:B------:R-:W-:Y:S02]  /*7c20*/  F2FP.BF16.F32.PACK_AB R11, R159, R158 ;  /* 0x0000009e9f0b723e */ /* 0x000fe400000010ff */
[----:B------:R-:W-:Y:S02]  /*7c30*/  F2FP.BF16.F32.PACK_AB R12, R161, R160 ;  /* 0x000000a0a10c723e */ /* 0x000fe400000010ff */
[----:B------:R-:W-:-:S02]  /*7c40*/  F2FP.BF16.F32.PACK_AB R13, R163, R162 ;  /* 0x000000a2a30d723e */ /* 0x000fc400000010ff */
[----:B------:R-:W-:Y:S02]  /*7c50*/  F2FP.BF16.F32.PACK_AB R14, R165, R164 ;  /* 0x000000a4a50e723e */ /* 0x000fe400000010ff */
[----:B------:R-:W-:Y:S02]  /*7c60*/  F2FP.BF16.F32.PACK_AB R15, R169, R168 ;  /* 0x000000a8a90f723e */ /* 0x000fe400000010ff */
[----:B------:R-:W-:Y:S02]  /*7c70*/  F2FP.BF16.F32.PACK_AB R16, R171, R170 ;  /* 0x000000aaab10723e */ /* 0x000fe400000010ff */
[----:B------:R-:W-:Y:S02]  /*7c80*/  F2FP.BF16.F32.PACK_AB R17, R33, R32 ;  /* 0x000000202111723e */ /* 0x000fe400000010ff */
[----:B------:R-:W-:Y:S02]  /*7c90*/  F2FP.BF16.F32.PACK_AB R18, R35, R34 ;  /* 0x000000222312723e */ /* 0x000fe400000010ff */
[----:B------:R-:W-:-:S04]  /*7ca0*/  F2FP.BF16.F32.PACK_AB R19, R25, R24 ;  /* 0x000000181913723e */ /* 0x000fc800000010ff */
[----:B------:R3:W-:Y:S01]  /*7cb0*/  STTM.x16 tmem[UR4], R4 ;  /* 0x00000004000079ed */ /* 0x0007e20008240004 */
[----:B------:R-:W-:Y:S01]  /*7cc0*/  UIADD3 UR4, UPT, UPT, UR8, 0x90, URZ ;  /* 0x0000009008047890 */ /* 0x000fe2000fffe0ff */
[----:B------:R-:W1:Y:S03]  /*7cd0*/  FENCE.VIEW.ASYNC.T ;  /* 0x00000000000073c6 */ /* 0x000e660000000200 */
[----:B------:R-:W-:Y:S01]  /*7ce0*/  UPRMT UR4, UR6, 0x654, UR4 ;  /* 0x0000065406047896 */ /* 0x000fe20008000004 */
[----:B-1----:R-:W-:-:S08]  /*7cf0*/  NOP ;  /* 0x0000000000007918 */ /* 0x002fd00000000000 */
[----:B------:R3:W-:Y:S01]  /*7d00*/  @P0 SYNCS.ARRIVE.TRANS64.RED.ART0 RZ, [UR4], R26 ;  /* 0x0000001affff09a7 */ /* 0x0007e20008500404 */
[----:B------:R-:W-:-:S04]  /*7d10*/  UIADD3 UR4, UPT, UPT, UR10, -0x80, URZ ;  /* 0xffffff800a047890 */ /* 0x000fc8000fffe0ff */
[----:B------:R-:W-:Y:S01]  /*7d20*/  USHF.R.S32.HI UR5, URZ, 0x1f, UR4 ;  /* 0x0000001fff057899 */ /* 0x000fe20008011404 */
[----:B------:R-:W1:Y:S03]  /*7d30*/  SYNCS.PHASECHK.TRANS64.TRYWAIT P0, [UR8+0xb8], RZ ;  /* 0x0000b8ffff0075a7 */ /* 0x000e660008001108 */
[----:B------:R-:W-:-:S04]  /*7d40*/  ULEA.HI UR4, UR5, UR4, URZ, 0x7 ;  /* 0x0000000405047291 */ /* 0x000fc8000f8f38ff */
[----:B------:R-:W-:-:S04]  /*7d50*/  USHF.R.S32.HI UR4, URZ, 0x7, UR4 ;  /* 0x00000007ff047899 */ /* 0x000fc80008011404 */
[----:B------:R-:W-:-:S04]  /*7d60*/  UISETP.LT.AND UP0, UPT, URZ, UR4, UPT ;  /* 0x00000004ff00728c */ /* 0x000fc8000bf01270 */
[----:B------:R-:W-:-:S04]  /*7d70*/  USEL UR17, URZ, UR4, !UP0 ;  /* 0x00000004ff117287 */ /* 0x000fc8000c000000 */
[----:B------:R-:W-:-:S04]  /*7d80*/  UIADD3 UR4, UPT, UPT, UR18, -UR17, URZ ;  /* 0x8000001112047290 */ /* 0x000fc8000fffe0ff */
[----:B------:R-:W-:Y:S01]  /*7d90*/  UISETP.GE.AND UP0, UPT, UR4, 0x1, UPT ;  /* 0x000000010400788c */ /* 0x000fe2000bf06270 */
[----:B-1-3--:R-:W-:Y:S10]  /*7da0*/  @!P0 BRA `(.L_x_63) ;  /* 0x0000007400c48947 */ /* 0x00aff40003800000 */
.L_x_132:
[----:B------:R-:W-:Y:S01]  /*7db0*/  FADD R132, R40, R41 ;  /* 0x0000002928847221 */ /* 0x000fe20000000000 */
[----:B------:R-:W-:Y:S01]  /*7dc0*/  UMOV UR10, 0x1 ;  /* 0x00000001000a7882 */ /* 0x000fe20000000000 */
[----:B------:R-:W-:Y:S01]  /*7dd0*/  UMOV UR11, 0x1 ;  /* 0x00000001000b7882 */ /* 0x000fe20000000000 */
[----:B------:R-:W-:Y:S05]  /*7de0*/  BRA.U !UP0, `(.L_x_64) ;  /* 0x0000002508ec7547 */ /* 0x000fea000b800000 */
[----:B------:R-:W-:Y:S01]  /*7df0*/  R2UR UR4, R2 ;  /* 0x00000000020472ca */ /* 0x000fe200000e0000 */
[----:B------:R-:W-:Y:S01]  /*7e00*/  UIADD3 UR15, UPT, UPT, UR8, 0x90, URZ ;  /* 0x00000090080f7890 */ /* 0x000fe2000fffe0ff */
[----:B------:R-:W-:Y:S01]  /*7e10*/  MOV R168, R155 ;  /* 0x0000009b00a87202 */ /* 0x000fe20000000f00 */
[----:B------:R-:W-:Y:S01]  /*7e20*/  VIADD R167, R154, UR16 ;  /* 0x000000109aa77c36 */ /* 0x000fe20008000000 */
[----:B------:R-:W2:Y:S01]  /*7e30*/  LDCU UR19, c[0x0][0x380] ;  /* 0x00007000ff1377ac */ /* 0x000ea20008000800 */
[----:B------:R-:W3:Y:S01]  /*7e40*/  LDCU UR6, c[0x0][0x600] ;  /* 0x0000c000ff0677ac */ /* 0x000ee20008000800 */
[----:B------:R-:W-:-:S07]  /*7e50*/  UIADD3 UR12, UPT, UPT, -UR12, UR17, URZ ;  /* 0x000000110c0c7290 */ /* 0x000fce000fffe1ff */
[----:B------:R-:W-:Y:S01]  /*7e60*/  UPRMT UR15, UR4, 0x654, UR15 ;  /* 0x00000654040f7896 */ /* 0x000fe2000800000f */
[----:B------:R-:W-:Y:S01]  /*7e70*/  UMOV UR11, 0x1 ;  /* 0x00000001000b7882 */ /* 0x000fe20000000000 */
[----:B------:R-:W-:Y:S01]  /*7e80*/  UMOV UR9, UR18 ;  /* 0x0000001200097c82 */ /* 0x000fe20008000000 */
[----:B------:R-:W-:Y:S01]  /*7e90*/  UMOV UR10, 0x1 ;  /* 0x00000001000a7882 */ /* 0x000fe20000000000 */
[----:B------:R-:W-:-:S08]  /*7ea0*/  UMOV UR16, URZ ;  /* 0x000000ff00107c82 */ /* 0x000fd00008000000 */
.L_x_67:
[----:B------:R-:W-:Y:S01]  /*7eb0*/  USHF.L.U32 UR4, UR11, 0x1f, URZ ;  /* 0x0000001f0b047899 */ /* 0x000fe200080006ff */
[----:B------:R-:W-:Y:S01]  /*7ec0*/  R2UR UR5, R84 ;  /* 0x00000000540572ca */ /* 0x000fe200000e0000 */
[----:B------:R-:W-:-:S04]  /*7ed0*/  UIADD3 UR9, UPT, UPT, UR9, -0x1, URZ ;  /* 0xffffffff09097890 */ /* 0x000fc8000fffe0ff */
[----:B-1----:R-:W-:Y:S01]  /*7ee0*/  MOV R4, UR4 ;  /* 0x0000000400047c02 */ /* 0x002fe20008000f00 */
[----:B------:R-:W-:-:S03]  /*7ef0*/  UISETP.LT.AND UP0, UPT, URZ, UR9, UPT ;  /* 0x00000009ff00728c */ /* 0x000fc6000bf01270 */
[----:B------:R-:W1:Y:S01]  /*7f00*/  SYNCS.PHASECHK.TRANS64.TRYWAIT P0, [UR8+0x80], R4 ;  /* 0x00008004ff0075a7 */ /* 0x000e620008001108 */
[----:B------:R-:W-:Y:S01]  /*7f10*/  USEL UR7, URZ, UR9, !UP0 ;  /* 0x00000009ff077287 */ /* 0x000fe2000c000000 */
[----:B-1----:R-:W-:Y:S11]  /*7f20*/  @!P0 BRA `(.L_x_65) ;  /* 0x00000074007c8947 */ /* 0x002ff60003800000 */
.L_x_134:
[----:B-1----:R-:W1:Y:S01]  /*7f30*/  LDTM.x32 R4, tmem[UR5] ;  /* 0x00000005000479ee */ /* 0x002e6200082c0000 */
[----:B--2---:R-:W-:Y:S01]  /*7f40*/  ULEA UR4, UR7, UR19, 0x7 ;  /* 0x0000001307047291 */ /* 0x004fe2000f8e38ff */
[----:B------:R-:W-:-:S05]  /*7f50*/  IMAD.MOV.U32 R142, RZ, RZ, -0x1 ;  /* 0xffffffffff8e7424 */ /* 0x000fca00078e00ff */
[----:B------:R-:W-:Y:S02]  /*7f60*/  IADD3 R138, PT, PT, -R167, UR4, RZ ;  /* 0x00000004a78a7c10 */ /* 0x000fe4000fffe1ff */
[----:B------:R-:W-:Y:S02]  /*7f70*/  R2UR UR4, R85 ;  /* 0x00000000550472ca */ /* 0x000fe400000e0000 */
[C---:B------:R-:W-:Y:S02]  /*7f80*/  VIADDMNMX R37, R138.reuse, 0x1f, RZ, !PT ;  /* 0x0000001f8a257846 */ /* 0x040fe400078001ff */
[----:B------:R-:W-:Y:S02]  /*7f90*/  VIADDMNMX R143, R138, 0x5f, RZ, !PT ;  /* 0x0000005f8a8f7846 */ /* 0x000fe400078001ff */
[--C-:B------:R-:W-:Y:S02]  /*7fa0*/  SHF.R.U32.HI R36, RZ, R37, R142.reuse ;  /* 0x00000025ff247219 */ /* 0x100fe4000001168e */
[----:B------:R-:W-:-:S02]  /*7fb0*/  SHF.R.U32.HI R143, RZ, R143, R142 ;  /* 0x0000008fff8f7219 */ /* 0x000fc4000001168e */
[----:B------:R-:W-:Y:S02]  /*7fc0*/  R2P PR, R36, 0x7e ;  /* 0x0000007e24007804 */ /* 0x000fe40000000000 */
[----:B------:R-:W-:Y:S01]  /*7fd0*/  VIADDMNMX R159, R138, 0x7f, RZ, !PT ;  /* 0x0000007f8a9f7846 */ /* 0x000fe200078001ff */
[----:B------:R-:W2:Y:S01]  /*7fe0*/  LDTM.x32 R52, tmem[UR4] ;  /* 0x00000004003479ee */ /* 0x000ea200082c0000 */
[----:B------:R-:W-:Y:S02]  /*7ff0*/  R2UR UR4, R86 ;  /* 0x00000000560472ca */ /* 0x000fe400000e0000 */
[----:B-1----:R-:W-:Y:S02]  /*8000*/  SEL R99, R5, 0xff800000, P1 ;  /* 0xff80000005637807 */ /* 0x002fe40000800000 */
[----:B------:R-:W-:Y:S02]  /*8010*/  SEL R88, R6, 0xff800000, P2 ;  /* 0xff80000006587807 */ /* 0x000fe40001000000 */
[----:B------:R-:W-:-:S02]  /*8020*/  SEL R89, R7, 0xff800000, P3 ;  /* 0xff80000007597807 */ /* 0x000fc40001800000 */
[----:B------:R-:W-:Y:S02]  /*8030*/  SEL R90, R8, 0xff800000, P4 ;  /* 0xff800000085a7807 */ /* 0x000fe40002000000 */
[----:B------:R-:W-:Y:S02]  /*8040*/  SEL R91, R9, 0xff800000, P5 ;  /* 0xff800000095b7807 */ /* 0x000fe40002800000 */
[----:B------:R-:W-:Y:S02]  /*8050*/  SEL R102, R10, 0xff800000, P6 ;  /* 0xff8000000a667807 */ /* 0x000fe40003000000 */
[C---:B------:R-:W-:Y:S02]  /*8060*/  R2P PR, R36.reuse.B1, 0x7f ;  /* 0x0000007f24007804 */ /* 0x040fe40000001000 */
[----:B------:R-:W-:Y:S02]  /*8070*/  LOP3.LUT R5, R36, 0x1, RZ, 0xc0, !PT ;  /* 0x0000000124057812 */ /* 0x000fe400078ec0ff */
[----:B------:R-:W-:-:S02]  /*8080*/  SHF.R.U32.HI R159, RZ, R159, R142 ;  /* 0x0000009fff9f7219 */ /* 0x000fc4000001168e */
        /* <DEDUP_REMOVED lines=107> */
[----:B------:R-:W-:Y:S02]  /*8740*/  LOP3.LUT P0, RZ, R143, 0x800000, RZ, 0xc0, !PT ;  /* 0x008000008fff7812 */ /* 0x000fe4000780c0ff */
[----:B------:R-:W-:-:S02]  /*8750*/  SEL R140, R40, 0xff800000, P4 ;  /* 0xff800000288c7807 */ /* 0x000fc40002000000 */
[----:B------:R-:W-:Y:S02]  /*8760*/  SEL R43, R43, 0xff800000, P0 ;  /* 0xff8000002b2b7807 */ /* 0x000fe40000000000 */
[----:B------:R-:W-:Y:S02]  /*8770*/  SEL R141, R41, 0xff800000, P5 ;  /* 0xff800000298d7807 */ /* 0x000fe40002800000 */
[----:B------:R-:W-:Y:S02]  /*8780*/  SEL R42, R42, 0xff800000, P6 ;  /* 0xff8000002a2a7807 */ /* 0x000fe40003000000 */
[----:B------:R-:W-:Y:S02]  /*8790*/  R2P PR, R143.B3, 0x7f ;  /* 0x0000007f8f007804 */ /* 0x000fe40000003000 */
[----:B------:R-:W-:-:S03]  /*87a0*/  R2UR UR4, R86 ;  /* 0x00000000560472ca */ /* 0x000fc600000e0000 */
        /* <DEDUP_REMOVED lines=9> */
[----:B------:R-:W-:-:S03]  /*8840*/  SEL R153, R51, 0xff800000, !P0 ;  /* 0xff80000033997807 */ /* 0x000fc60004000000 */
[----:B-1----:R-:W-:Y:S02]  /*8850*/  SEL R47, R5, 0xff800000, P1 ;  /* 0xff800000052f7807 */ /* 0x002fe40000800000 */
[----:B------:R-:W-:Y:S02]  /*8860*/  SEL R38, R6, 0xff800000, P2 ;  /* 0xff80000006267807 */ /* 0x000fe40001000000 */
[----:B------:R-:W-:Y:S02]  /*8870*/  SEL R39, R7, 0xff800000, P3 ;  /* 0xff80000007277807 */ /* 0x000fe40001800000 */
[----:B------:R-:W-:Y:S02]  /*8880*/  SEL R40, R8, 0xff800000, P4 ;  /* 0xff80000008287807 */ /* 0x000fe40002000000 */
[----:B------:R-:W-:Y:S01]  /*8890*/  SEL R41, R9, 0xff800000, P5 ;  /* 0xff80000009297807 */ /* 0x000fe20002800000 */
[----:B------:R-:W-:Y:S01]  /*88a0*/  IMAD.SHL.U32 R9, R3, 0x4, RZ ;  /* 0x0000000403097824 */ /* 0x000fe200078e00ff */
[----:B------:R-:W-:-:S02]  /*88b0*/  SEL R50, R10, 0xff800000, P6 ;  /* 0xff8000000a327807 */ /* 0x000fc40003000000 */
[C---:B------:R-:W-:Y:S02]  /*88c0*/  R2P PR, R159.reuse.B1, 0x7f ;  /* 0x0000007f9f007804 */ /* 0x040fe40000001000 */
[----:B------:R-:W-:Y:S02]  /*88d0*/  LOP3.LUT R5, R159, 0x1, RZ, 0xc0, !PT ;  /* 0x000000019f057812 */ /* 0x000fe400078ec0ff */
[----:B------:R-:W-:Y:S02]  /*88e0*/  FMNMX3 R7, R168, R98, R99, !PT ;  /* 0x00000062a8077276 */ /* 0x000fe40007800063 */
[----:B------:R-:W-:Y:S01]  /*88f0*/  SEL R44, R12, 0xff800000, P0 ;  /* 0xff8000000c2c7807 */ /* 0x000fe20000000000 */
[----:B------:R-:W-:Y:S01]  /*8900*/  IMAD.U32 R12, RZ, RZ, UR14 ;  /* 0x0000000eff0c7e24 */ /* 0x000fe2000f8e00ff */
[----:B------:R-:W-:Y:S02]  /*8910*/  SEL R45, R13, 0xff800000, P1 ;  /* 0xff8000000d2d7807 */ /* 0x000fe40000800000 */
[----:B------:R-:W-:-:S02]  /*8920*/  SEL R48, R14, 0xff800000, P2 ;  /* 0xff8000000e307807 */ /* 0x000fc40001000000 */
[----:B------:R-:W-:Y:S02]  /*8930*/  SEL R49, R15, 0xff800000, P3 ;  /* 0xff8000000f317807 */ /* 0x000fe40001800000 */
[----:B------:R-:W-:Y:S02]  /*8940*/  SEL R144, R16, 0xff800000, P4 ;  /* 0xff80000010907807 */ /* 0x000fe40002000000 */
[----:B------:R-:W-:Y:S02]  /*8950*/  SEL R145, R17, 0xff800000, P5 ;  /* 0xff80000011917807 */ /* 0x000fe40002800000 */
[----:B------:R-:W-:Y:S02]  /*8960*/  SEL R150, R18, 0xff800000, P6 ;  /* 0xff80000012967807 */ /* 0x000fe40003000000 */
[----:B------:R-:W-:Y:S02]  /*8970*/  R2P PR, R159.B2, 0x7f ;  /* 0x0000007f9f007804 */ /* 0x000fe40000002000 */
[----:B------:R-:W-:-:S02]  /*8980*/  FMNMX R6, R88, R89, !PT ;  /* 0x0000005958067209 */ /* 0x000fc40007800000 */
[----:B------:R-:W-:Y:S02]  /*8990*/  FMNMX3 R7, R7, R92, R93, !PT ;  /* 0x0000005c07077276 */ /* 0x000fe4000780005d */
[----:B------:R-:W-:Y:S02]  /*89a0*/  SEL R20, R20, 0xff800000, P0 ;  /* 0xff80000014147807 */ /* 0x000fe40000000000 */
[----:B------:R-:W-:Y:S02]  /*89b0*/  ISETP.NE.U32.AND P0, PT, R5, 0x1, PT ;  /* 0x000000010500780c */ /* 0x000fe40003f05070 */
[----:B------:R-:W-:Y:S02]  /*89c0*/  FMNMX R5, R90, R91, !PT ;  /* 0x0000005b5a057209 */ /* 0x000fe40007800000 */
[----:B------:R-:W-:Y:S02]  /*89d0*/  SEL R46, R4, 0xff800000, !P0 ;  /* 0xff800000042e7807 */ /* 0x000fe40004000000 */
        /* <DEDUP_REMOVED lines=30> */
[----:B------:R-:W-:-:S02]  /*8bc0*/  LOP3.LUT P0, RZ, R159, 0x80, RZ, 0xc0, !PT ;  /* 0x000000809fff7812 */ /* 0x000fc4000780c0ff */
[----:B------:R-:W-:Y:S02]  /*8bd0*/  FMNMX3 R5, R5, R74, R75, !PT ;  /* 0x0000004a05057276 */ /* 0x000fe4000780004b */
[----:B------:R-:W-:Y:S02]  /*8be0*/  FMNMX3 R4, R4, R124, R125, !PT ;  /* 0x0000007c04047276 */ /* 0x000fe4000780007d */
[----:B------:R-:W-:Y:S02]  /*8bf0*/  FMNMX3 R7, R7, R78, R79, !PT ;  /* 0x0000004e07077276 */ /* 0x000fe4000780004f */
[----:B------:R-:W-:Y:S02]  /*8c00*/  FMNMX3 R6, R6, R82, R83, !PT ;  /* 0x0000005206067276 */ /* 0x000fe40007800053 */
[----:B------:R-:W-:Y:S02]  /*8c10*/  SEL R51, R11, 0xff800000, P0 ;  /* 0xff8000000b337807 */ /* 0x000fe40000000000 */
        /* <DEDUP_REMOVED lines=12> */
[----:B------:R-:W-:-:S02]  /*8ce0*/  SEL R21, R21, 0xff800000, P1 ;  /* 0xff80000015157807 */ /* 0x000fc40000800000 */
[----:B------:R-:W-:Y:S02]  /*8cf0*/  SEL R154, R22, 0xff800000, P2 ;  /* 0xff800000169a7807 */ /* 0x000fe40001000000 */
[----:B------:R-:W-:Y:S02]  /*8d00*/  SEL R155, R23, 0xff800000, P3 ;  /* 0xff800000179b7807 */ /* 0x000fe40001800000 */
[----:B------:R-:W-:Y:S02]  /*8d10*/  SEL R156, R24, 0xff800000, P4 ;  /* 0xff800000189c7807 */ /* 0x000fe40002000000 */
[----:B------:R-:W-:Y:S02]  /*8d20*/  SEL R157, R25, 0xff800000, P5 ;  /* 0xff800000199d7807 */ /* 0x000fe40002800000 */
[----:B------:R-:W-:Y:S02]  /*8d30*/  SEL R26, R26, 0xff800000, P6 ;  /* 0xff8000001a1a7807 */ /* 0x000fe40003000000 */
[----:B------:R-:W-:-:S02]  /*8d40*/  FMNMX3 R5, R5, R148, R149, !PT ;  /* 0x0000009405057276 */ /* 0x000fc40007800095 */
[----:B------:R-:W-:Y:S02]  /*8d50*/  FMNMX3 R4, R4, R152, R153, !PT ;  /* 0x0000009804047276 */ /* 0x000fe40007800099 */
[----:B------:R-:W-:Y:S02]  /*8d60*/  FMNMX3 R7, R7, R46, R47, !PT ;  /* 0x0000002e07077276 */ /* 0x000fe4000780002f */
[----:B------:R-:W-:Y:S02]  /*8d70*/  FMNMX3 R6, R6, R38, R39, !PT ;  /* 0x0000002606067276 */ /* 0x000fe40007800027 */
[----:B------:R-:W-:Y:S02]  /*8d80*/  R2P PR, R159.B3, 0x7f ;  /* 0x0000007f9f007804 */ /* 0x000fe40000003000 */
[----:B------:R-:W-:Y:S02]  /*8d90*/  FMNMX3 R5, R5, R40, R41, !PT ;  /* 0x0000002805057276 */ /* 0x000fe40007800029 */
[----:B------:R-:W-:-:S02]  /*8da0*/  FMNMX3 R4, R4, R50, R51, !PT ;  /* 0x0000003204047276 */ /* 0x000fc40007800033 */
[----:B------:R-:W-:Y:S02]  /*8db0*/  FMNMX3 R7, R7, R44, R45, !PT ;  /* 0x0000002c07077276 */ /* 0x000fe4000780002d */
[----:B------:R-:W-:Y:S02]  /*8dc0*/  FMNMX3 R6, R6, R48, R49, !PT ;  /* 0x0000003006067276 */ /* 0x000fe40007800031 */
[----:B------:R-:W-:Y:S02]  /*8dd0*/  SEL R158, R28, 0xff800000, P0 ;  /* 0xff8000001c9e7807 */ /* 0x000fe40000000000 */
[----:B------:R-:W-:Y:S02]  /*8de0*/  ISETP.GT.AND P0, PT, R159, -0x1, PT ;  /* 0xffffffff9f00780c */ /* 0x000fe40003f04270 */
[----:B------:R-:W-:Y:S02]  /*8df0*/  SEL R159, R29, 0xff800000, P1 ;  /* 0xff8000001d9f7807 */ /* 0x000fe40000800000 */
[----:B------:R-:W-:-:S02]  /*8e00*/  SEL R160, R30, 0xff800000, P2 ;  /* 0xff8000001ea07807 */ /* 0x000fc40001000000 */
[----:B------:R-:W-:Y:S02]  /*8e10*/  SEL R161, R31, 0xff800000, P3 ;  /* 0xff8000001fa17807 */ /* 0x000fe40001800000 */
[----:B------:R-:W-:Y:S02]  /*8e20*/  FMNMX3 R5, R5, R144, R145, !PT ;  /* 0x0000009005057276 */ /* 0x000fe40007800091 */
[----:B------:R-:W-:Y:S02]  /*8e30*/  FMNMX3 R4, R4, R150, R151, !PT ;  /* 0x0000009604047276 */ /* 0x000fe40007800097 */
[----:B------:R-:W-:Y:S02]  /*8e40*/  FMNMX3 R7, R7, R20, R21, !PT ;  /* 0x0000001407077276 */ /* 0x000fe40007800015 */
[----:B------:R-:W-:Y:S02]  /*8e50*/  FMNMX3 R6, R6, R154, R155, !PT ;  /* 0x0000009a06067276 */ /* 0x000fe4000780009b */
[----:B------:R-:W-:-:S02]  /*8e60*/  SEL R163, R35, 0xff800000, !P0 ;  /* 0xff80000023a37807 */ /* 0x000fc40004000000 */
[----:B------:R-:W-:Y:S02]  /*8e70*/  SEL R164, R32, 0xff800000, P4 ;  /* 0xff80000020a47807 */ /* 0x000fe40002000000 */
[----:B------:R-:W-:Y:S02]  /*8e80*/  SEL R165, R33, 0xff800000, P5 ;  /* 0xff80000021a57807 */ /* 0x000fe40002800000 */
[----:B------:R-:W-:Y:S02]  /*8e90*/  SEL R162, R34, 0xff800000, P6 ;  /* 0xff80000022a27807 */ /* 0x000fe40003000000 */
[----:B------:R-:W-:Y:S02]  /*8ea0*/  FMNMX3 R5, R5, R156, R157, !PT ;  /* 0x0000009c05057276 */ /* 0x000fe4000780009d */
[----:B------:R-:W-:Y:S02]  /*8eb0*/  FMNMX3 R4, R4, R26, R27, !PT ;  /* 0x0000001a04047276 */ /* 0x000fe4000780001b */
[----:B------:R-:W-:-:S02]  /*8ec0*/  FMNMX3 R7, R7, R158, R159, !PT ;  /* 0x0000009e07077276 */ /* 0x000fc4000780009f */
[----:B------:R-:W-:Y:S02]  /*8ed0*/  FMNMX3 R6, R6, R160, R161, !PT ;  /* 0x000000a006067276 */ /* 0x000fe400078000a1 */
[----:B------:R-:W-:Y:S02]  /*8ee0*/  FMNMX3 R5, R5, R164, R165, !PT ;  /* 0x000000a405057276 */ /* 0x000fe400078000a5 */
[----:B------:R-:W-:Y:S02]  /*8ef0*/  FMNMX3 R4, R4, R162, R163, !PT ;  /* 0x000000a204047276 */ /* 0x000fe400078000a3 */
[----:B------:R-:W-:Y:S02]  /*8f00*/  FMNMX R6, R7, R6, !PT ;  /* 0x0000000607067209 */ /* 0x000fe40007800000 */
[----:B------:R-:W-:Y:S02]  /*8f10*/  LOP3.LUT R9, R9, 0x1fc, RZ, 0xc0, !PT ;  /* 0x000001fc09097812 */ /* 0x000fe400078ec0ff */
[----:B------:R-:W-:-:S04]  /*8f20*/  FMNMX3 R169, R6, R5, R4, !PT ;  /* 0x0000000506a97276 */ /* 0x000fc80007800004 */
[----:B------:R-:W-:-:S04]  /*8f30*/  FSETP.NEU.AND P0, PT, R169, -INF , PT ;  /* 0xff800000a900780b */ /* 0x000fc80003f0d000 */
[----:B------:R-:W-:Y:S02]  /*8f40*/  FSEL R5, R169, RZ, P0 ;  /* 0x000000ffa9057208 */ /* 0x000fe40000000000 */
[----:B------:R-:W-:-:S03]  /*8f50*/  ELECT P0, URZ, PT ;  /* 0x0000000000ff782f */ /* 0x000fc60003800000 */
[----:B------:R-:W-:-:S04]  /*8f60*/  FADD R4, -R5, R168 ;  /* 0x000000a805047221 */ /* 0x000fc80000000100 */
[----:B---3--:R-:W-:-:S05]  /*8f70*/  FMUL R4, R4, UR6 ;  /* 0x0000000604047c20 */ /* 0x008fca0008400000 */
[----:B------:R-:W-:Y:S02]  /*8f80*/  FSETP.GE.AND P1, PT, R4, -8, PT ;  /* 0xc10000000400780b */ /* 0x000fe40003f26000 */
[----:B------:R-:W1:Y:S02]  /*8f90*/  MUFU.EX2 R4, R4 ;  /* 0x0000000400047308 */ /* 0x000e640000000800 */
[----:B------:R-:W-:-:S05]  /*8fa0*/  FSEL R5, R168, R5, P1 ;  /* 0x00000005a8057208 */ /* 0x000fca0000800000 */
[----:B------:R-:W-:-:S04]  /*8fb0*/  FFMA R170, -R5, UR6, RZ ;  /* 0x0000000605aa7c23 */ /* 0x000fc800080001ff */
[--C-:B------:R-:W-:Y:S02]  /*8fc0*/  FFMA2 R24, R88.F32x2.HI_LO, UR6.F32, R170.reuse.F32 ;  /* 0x0000000658187c49 */ /* 0x100fe400092000aa */
[--C-:B------:R-:W-:Y:S02]  /*8fd0*/  FFMA2 R32, R92.F32x2.HI_LO, UR6.F32, R170.reuse.F32 ;  /* 0x000000065c207c49 */ /* 0x100fe400092000aa */
[--C-:B------:R-:W-:Y:S02]  /*8fe0*/  FFMA2 R34, R94.F32x2.HI_LO, UR6.F32, R170.reuse.F32 ;  /* 0x000000065e227c49 */ /* 0x100fe400092000aa */
[--C-:B------:R-:W-:Y:S01]  /*8ff0*/  FFMA2 R88, R96.F32x2.HI_LO, UR6.F32, R170.reuse.F32 ;  /* 0x0000000660587c49 */ /* 0x100fe200092000aa */
[----:B------:R-:W-:Y:S01]  /*9000*/  MUFU.EX2 R24, R24 ;  /* 0x0000001800187308 */ /* 0x000fe20000000800 */
[--C-:B------:R-:W-:Y:S01]  /*9010*/  FFMA2 R22, R98.F32x2.HI_LO, UR6.F32, R170.reuse.F32 ;  /* 0x0000000662167c49 */ /* 0x100fe200092000aa */
[----:B-1----:R-:W-:Y:S01]  /*9020*/  FSEL R171, R4, 1, !P1 ;  /* 0x3f80000004ab7808 */ /* 0x002fe20004800000 */
[----:B------:R-:W-:-:S02]  /*9030*/  FFMA2 R28, R90.F32x2.HI_LO, UR6.F32, R170.F32 ;  /* 0x000000065a1c7c49 */ /* 0x000fc400092000aa */
[--C-:B------:R-:W-:Y:S02]  /*9040*/  FFMA2 R30, R102.F32x2.HI_LO, UR6.F32, R170.reuse.F32 ;  /* 0x00000006661e7c49 */ /* 0x100fe400092000aa */
[--C-:B------:R-:W-:Y:S01]  /*9050*/  FFMA2 R92, R100.F32x2.HI_LO, UR6.F32, R170.reuse.F32 ;  /* 0x00000006645c7c49 */ /* 0x100fe200092000aa */
[----:B------:R-:W-:Y:S01]  /*9060*/  MUFU.EX2 R22, R22 ;  /* 0x0000001600167308 */ /* 0x000fe20000000800 */
[--C-:B------:R-:W-:Y:S01]  /*9070*/  FFMA2 R94, R104.F32x2.HI_LO, UR6.F32, R170.reuse.F32 ;  /* 0x00000006685e7c49 */ /* 0x100fe200092000aa */
[----:B------:R1:W-:Y:S01]  /*9080*/  STS [R9+UR8+0xfc], R171 ;  /* 0x0000fcab09007988 */ /* 0x0003e20008000808 */
[--C-:B------:R-:W-:Y:S02]  /*9090*/  FFMA2 R96, R106.F32x2.HI_LO, UR6.F32, R170.reuse.F32 ;  /* 0x000000066a607c49 */ /* 0x100fe400092000aa */
[--C-:B------:R-:W-:Y:S02]  /*90a0*/  FFMA2 R90, R108.F32x2.HI_LO, UR6.F32, R170.reuse.F32 ;  /* 0x000000066c5a7c49 */ /* 0x100fe400092000aa */
[--C-:B------:R-:W-:Y:S01]  /*90b0*/  FFMA2 R98, R112.F32x2.HI_LO, UR6.F32, R170.reuse.F32 ;  /* 0x0000000670627c49 */ /* 0x100fe200092000aa */
[----:B------:R-:W2:Y:S01]  /*90c0*/  MUFU.EX2 R23, R23 ;  /* 0x0000001700177308 */ /* 0x000ea20000000800 */
[----:B------:R-:W-:-:S02]  /*90d0*/  FFMA2 R100, R110.F32x2.HI_LO, UR6.F32, R170.F32 ;  /* 0x000000066e647c49 */ /* 0x000fc400092000aa */
[--C-:B------:R-:W-:Y:S02]  /*90e0*/  FFMA2 R102, R114.F32x2.HI_LO, UR6.F32, R170.reuse.F32 ;  /* 0x0000000672667c49 */ /* 0x100fe400092000aa */
[--C-:B------:R-:W-:Y:S02]  /*90f0*/  FFMA2 R104, R116.F32x2.HI_LO, UR6.F32, R170.reuse.F32 ;  /* 0x0000000674687c49 */ /* 0x100fe400092000aa */
[--C-:B------:R-:W-:Y:S01]  /*9100*/  FFMA2 R106, R118.F32x2.HI_LO, UR6.F32, R170.reuse.F32 ;  /* 0x00000006766a7c49 */ /* 0x100fe200092000aa */
[----:B------:R-:W3:Y:S01]  /*9110*/  MUFU.EX2 R25, R25 ;  /* 0x0000001900197308 */ /* 0x000ee20000000800 */
[--C-:B------:R-:W-:Y:S02]  /*9120*/  FFMA2 R52, R52.F32x2.HI_LO, UR6.F32, R170.reuse.F32 ;  /* 0x0000000634347c49 */ /* 0x100fe400092000aa */
[--C-:B------:R-:W-:Y:S02]  /*9130*/  FFMA2 R54, R54.F32x2.HI_LO, UR6.F32, R170.reuse.F32 ;  /* 0x0000000636367c49 */ /* 0x100fe400092000aa */
[----:B------:R-:W-:-:S02]  /*9140*/  FFMA2 R56, R56.F32x2.HI_LO, UR6.F32, R170.F32 ;  /* 0x0000000638387c49 */ /* 0x000fc400092000aa */
[--C-:B------:R-:W-:Y:S01]  /*9150*/  FFMA2 R58, R58.F32x2.HI_LO, UR6.F32, R170.reuse.F32 ;  /* 0x000000063a3a7c49 */ /* 0x100fe200092000aa */
[----:B------:R-:W-:Y:S01]  /*9160*/  MUFU.EX2 R28, R28 ;  /* 0x0000001c001c7308 */ /* 0x000fe20000000800 */
[--C-:B------:R-:W-:Y:S01]  /*9170*/  FFMA2 R60, R60.F32x2.HI_LO, UR6.F32, R170.reuse.F32 ;  /* 0x000000063c3c7c49 */ /* 0x100fe200092000aa */
[----:B--2---:R-:W-:Y:S01]  /*9180*/  F2FP.BF16.F32.PACK_AB R4, R23, R22 ;  /* 0x000000161704723e */ /* 0x004fe200000010ff */
[--C-:B------:R-:W-:Y:S02]  /*9190*/  FFMA2 R62, R62.F32x2.HI_LO, UR6.F32, R170.reuse.F32 ;  /* 0x000000063e3e7c49 */ /* 0x100fe400092000aa */
[--C-:B------:R-:W-:Y:S02]  /*91a0*/  FFMA2 R64, R64.F32x2.HI_LO, UR6.F32, R170.reuse.F32 ;  /* 0x0000000640407c49 */ /* 0x100fe400092000aa */
[--C-:B------:R-:W-:Y:S01]  /*91b0*/  FFMA2 R108, R120.F32x2.HI_LO, UR6.F32, R170.reuse.F32 ;  /* 0x00000006786c7c49 */ /* 0x100fe200092000aa */
[----:B------:R-:W2:Y:S01]  /*91c0*/  MUFU.EX2 R29, R29 ;  /* 0x0000001d001d7308 */ /* 0x000ea20000000800 */
[--C-:B------:R-:W-:Y:S01]  /*91d0*/  FFMA2 R68, R68.F32x2.HI_LO, UR6.F32, R170.reuse.F32 ;  /* 0x0000000644447c49 */ /* 0x100fe200092000aa */
[----:B---3--:R-:W-:Y:S01]  /*91e0*/  F2FP.BF16.F32.PACK_AB R5, R25, R24 ;  /* 0x000000181905723e */ /* 0x008fe200000010ff */
        /* <DEDUP_REMOVED lines=8> */
[----:B------:R-:W3:Y:S01]  /*9270*/  MUFU.EX2 R31, R31 ;  /* 0x0000001f001f7308 */ /* 0x000ee20000000800 */
[----:B--2---:R-:W-:Y:S01]  /*9280*/  F2FP.BF16.F32.PACK_AB R6, R29, R28 ;  /* 0x0000001c1d06723e */ /* 0x004fe200000010ff */
[----:B------:R-:W-:-:S02]  /*9290*/  FFMA2 R118, R124.F32x2.HI_LO, UR6.F32, R170.F32 ;  /* 0x000000067c767c49 */ /* 0x000fc400092000aa */
[--C-:B------:R-:W-:Y:S02]  /*92a0*/  FFMA2 R120, R126.F32x2.HI_LO, UR6.F32, R170.reuse.F32 ;  /* 0x000000067e787c49 */ /* 0x100fe400092000aa */
[--C-:B------:R-:W-:Y:S02]  /*92b0*/  FFMA2 R122, R134.F32x2.HI_LO, UR6.F32, R170.reuse.F32 ;  /* 0x00000006867a7c49 */ /* 0x100fe400092000aa */
[----:B------:R-:W-:Y:S01]  /*92c0*/  MUFU.EX2 R32, R32 ;  /* 0x0000002000207308 */ /* 0x000fe20000000800 */
[--C-:B------:R-:W-:Y:S02]  /*92d0*/  FFMA2 R80, R80.F32x2.HI_LO, UR6.F32, R170.reuse.F32 ;  /* 0x0000000650507c49 */ /* 0x100fe400092000aa */
[--C-:B------:R-:W-:Y:S02]  /*92e0*/  FFMA2 R66, R66.F32x2.HI_LO, UR6.F32, R170.reuse.F32 ;  /* 0x0000000642427c49 */ /* 0x100fe400092000aa */
[--C-:B------:R-:W-:Y:S02]  /*92f0*/  FFMA2 R74, R74.F32x2.HI_LO, UR6.F32, R170.reuse.F32 ;  /* 0x000000064a4a7c49 */ /* 0x100fe400092000aa */
[--C-:B------:R-:W-:Y:S01]  /*9300*/  FFMA2 R78, R78.F32x2.HI_LO, UR6.F32, R170.reuse.F32 ;  /* 0x000000064e4e7c49 */ /* 0x100fe200092000aa */
[----:B------:R-:W2:Y:S01]  /*9310*/  MUFU.EX2 R33, R33 ;  /* 0x0000002100217308 */ /* 0x000ea20000000800 */
[----:B---3--:R-:W-:Y:S01]  /*9320*/  F2FP.BF16.F32.PACK_AB R7, R31, R30 ;  /* 0x0000001e1f07723e */ /* 0x008fe200000010ff */
        /* <DEDUP_REMOVED lines=8> */
[----:B------:R-:W1:Y:S01]  /*93b0*/  MUFU.EX2 R35, R35 ;  /* 0x0000002300237308 */ /* 0x000e620000000800 */
        /* <DEDUP_REMOVED lines=10> */
[----:B-1----:R-:W-:Y:S01]  /*9460*/  F2FP.BF16.F32.PACK_AB R9, R35, R34 ;  /* 0x000000222309723e */ /* 0x002fe200000010ff */
[----:B------:R-:W-:-:S02]  /*9470*/  FFMA2 R50, R50.F32x2.HI_LO, UR6.F32, R170.F32 ;  /* 0x0000000632327c49 */ /* 0x000fc400092000aa */
[--C-:B------:R-:W-:Y:S02]  /*9480*/  FFMA2 R44, R44.F32x2.HI_LO, UR6.F32, R170.reuse.F32 ;  /* 0x000000062c2c7c49 */ /* 0x100fe400092000aa */
[--C-:B------:R-:W-:Y:S02]  /*9490*/  FFMA2 R48, R48.F32x2.HI_LO, UR6.F32, R170.reuse.F32 ;  /* 0x0000000630307c49 */ /* 0x100fe400092000aa */
[----:B------:R-:W-:Y:S01]  /*94a0*/  MUFU.EX2 R90, R90 ;  /* 0x0000005a005a7308 */ /* 0x000fe20000000800 */
[--C-:B------:R-:W-:Y:S02]  /*94b0*/  FFMA2 R20, R20.F32x2.HI_LO, UR6.F32, R170.reuse.F32 ;  /* 0x0000000614147c49 */ /* 0x100fe400092000aa */
[--C-:B------:R-:W-:Y:S02]  /*94c0*/  FFMA2 R142, R154.F32x2.HI_LO, UR6.F32, R170.reuse.F32 ;  /* 0x000000069a8e7c49 */ /* 0x100fe400092000aa */
[----:B------:R-:W-:Y:S02]  /*94d0*/  IMAD.MOV.U32 R154, RZ, RZ, 0x1 ;  /* 0x00000001ff9a7424 */ /* 0x000fe400078e00ff */
[--C-:B------:R-:W-:Y:S01]  /*94e0*/  FFMA2 R144, R156.F32x2.HI_LO, UR6.F32, R170.reuse.F32 ;  /* 0x000000069c907c49 */ /* 0x100fe200092000aa */
[----:B------:R-:W-:Y:S01]  /*94f0*/  FSEL R155, R168, R169, P1 ;  /* 0x000000a9a89b7208 */ /* 0x000fe20000800000 */
[--C-:B------:R-:W-:Y:S01]  /*9500*/  FFMA2 R26, R26.F32x2.HI_LO, UR6.F32, R170.reuse.F32 ;  /* 0x000000061a1a7c49 */ /* 0x100fe200092000aa */
[----:B------:R-:W1:Y:S01]  /*9510*/  MUFU.EX2 R91, R91 ;  /* 0x0000005b005b7308 */ /* 0x000e620000000800 */
[----:B--2---:R-:W-:Y:S01]  /*9520*/  F2FP.BF16.F32.PACK_AB R10, R89, R88 ;  /* 0x00000058590a723e */ /* 0x004fe200000010ff */
[----:B------:R-:W-:-:S02]  /*9530*/  FFMA2 R146, R158.F32x2.HI_LO, UR6.F32, R170.F32 ;  /* 0x000000069e927c49 */ /* 0x000fc400092000aa */
[--C-:B------:R-:W-:Y:S02]  /*9540*/  FFMA2 R148, R160.F32x2.HI_LO, UR6.F32, R170.reuse.F32 ;  /* 0x00000006a0947c49 */ /* 0x100fe400092000aa */
[--C-:B------:R-:W-:Y:S02]  /*9550*/  FFMA2 R150, R164.F32x2.HI_LO, UR6.F32, R170.reuse.F32 ;  /* 0x00000006a4967c49 */ /* 0x100fe400092000aa */
[----:B------:R-:W-:Y:S01]  /*9560*/  MUFU.EX2 R92, R92 ;  /* 0x0000005c005c7308 */ /* 0x000fe20000000800 */
[----:B------:R-:W-:-:S07]  /*9570*/  FFMA2 R152, R162.F32x2.HI_LO, UR6.F32, R170.F32 ;  /* 0x00000006a2987c49 */ /* 0x000fce00092000aa */
[----:B------:R-:W2:Y:S01]  /*9580*/  MUFU.EX2 R93, R93 ;  /* 0x0000005d005d7308 */ /* 0x000ea20000000800 */
[----:B------:R2:W-:Y:S06]  /*9590*/  BAR.ARV R12, 0x40 ;  /* 0x0001000c0000751d */ /* 0x0005ec0000002000 */
[----:B-1----:R-:W-:Y:S01]  /*95a0*/  F2FP.BF16.F32.PACK_AB R11, R91, R90 ;  /* 0x0000005a5b0b723e */ /* 0x002fe200000010ff */
[----:B------:R-:W-:Y:S08]  /*95b0*/  MUFU.EX2 R94, R94 ;  /* 0x0000005e005e7308 */ /* 0x000ff00000000800 */
[----:B------:R-:W1:Y:S08]  /*95c0*/  MUFU.EX2 R95, R95 ;  /* 0x0000005f005f7308 */ /* 0x000e700000000800 */
[----:B------:R-:W-:Y:S01]  /*95d0*/  MUFU.EX2 R96, R96 ;  /* 0x0000006000607308 */ /* 0x000fe20000000800 */
[----:B--2---:R-:W-:-:S07]  /*95e0*/  F2FP.BF16.F32.PACK_AB R12, R93, R92 ;  /* 0x0000005c5d0c723e */ /* 0x004fce00000010ff */
[----:B------:R-:W2:Y:S01]  /*95f0*/  MUFU.EX2 R97, R97 ;  /* 0x0000006100617308 */ /* 0x000ea20000000800 */
[----:B-1----:R-:W-:-:S07]  /*9600*/  F2FP.BF16.F32.PACK_AB R13, R95, R94 ;  /* 0x0000005e5f0d723e */ /* 0x002fce00000010ff */
[----:B------:R-:W-:Y:S08]  /*9610*/  MUFU.EX2 R98, R98 ;  /* 0x0000006200627308 */ /* 0x000ff00000000800 */
[----:B------:R-:W1:Y:S01]  /*9620*/  MUFU.EX2 R99, R99 ;  /* 0x0000006300637308 */ /* 0x000e620000000800 */
[----:B--2---:R-:W-:-:S07]  /*9630*/  F2FP.BF16.F32.PACK_AB R14, R97, R96 ;  /* 0x00000060610e723e */ /* 0x004fce00000010ff */
[----:B------:R-:W-:Y:S08]  /*9640*/  MUFU.EX2 R100, R100 ;  /* 0x0000006400647308 */ /* 0x000ff00000000800 */
        /* <DEDUP_REMOVED lines=13> */
[----:B-1----:R-:W-:-:S04]  /*9720*/  F2FP.BF16.F32.PACK_AB R19, R107, R106 ;  /* 0x0000006a6b13723e */ /* 0x002fc800000010ff */
[----:B------:R2:W-:Y:S01]  /*9730*/  STTM.x16 tmem[UR4], R4 ;  /* 0x00000004000079ed */ /* 0x0005e20008240004 */
[----:B------:R-:W-:Y:S02]  /*9740*/  R2UR UR4, R133 ;  /* 0x00000000850472ca */ /* 0x000fe400000e0000 */
[----:B------:R-:W-:Y:S08]  /*9750*/  MUFU.EX2 R54, R54 ;  /* 0x0000003600367308 */ /* 0x000ff00000000800 */
[----:B------:R-:W1:Y:S08]  /*9760*/  MUFU.EX2 R55, R55 ;  /* 0x0000003700377308 */ /* 0x000e700000000800 */
[----:B------:R-:W-:Y:S08]  /*9770*/  MUFU.EX2 R56, R56 ;  /* 0x0000003800387308 */ /* 0x000ff00000000800 */
[----:B------:R-:W3:Y:S08]  /*9780*/  MUFU.EX2 R57, R57 ;  /* 0x0000003900397308 */ /* 0x000ef00000000800 */
[----:B------:R-:W-:Y:S08]  /*9790*/  MUFU.EX2 R58, R58 ;  /* 0x0000003a003a7308 */ /* 0x000ff00000000800 */
[----:B------:R-:W4:Y:S08]  /*97a0*/  MUFU.EX2 R59, R59 ;  /* 0x0000003b003b7308 */ /* 0x000f300000000800 */
[----:B------:R-:W-:Y:S01]  /*97b0*/  MUFU.EX2 R60, R60 ;  /* 0x0000003c003c7308 */ /* 0x000fe20000000800 */
[----:B--2---:R-:W-:-:S02]  /*97c0*/  F2FP.BF16.F32.PACK_AB R4, R53, R52 ;  /* 0x000000343504723e */ /* 0x004fc400000010ff */
[----:B-1----:R-:W-:Y:S02]  /*97d0*/  F2FP.BF16.F32.PACK_AB R5, R55, R54 ;  /* 0x000000363705723e */ /* 0x002fe400000010ff */
[----:B---3--:R-:W-:-:S03]  /*97e0*/  F2FP.BF16.F32.PACK_AB R6, R57, R56 ;  /* 0x000000383906723e */ /* 0x008fc600000010ff */
[----:B------:R-:W1:Y:S01]  /*97f0*/  MUFU.EX2 R61, R61 ;  /* 0x0000003d003d7308 */ /* 0x000e620000000800 */
[----:B----4-:R-:W-:-:S07]  /*9800*/  F2FP.BF16.F32.PACK_AB R7, R59, R58 ;  /* 0x0000003a3b07723e */ /* 0x010fce00000010ff */
        /* <DEDUP_REMOVED lines=35> */
[----:B--2---:R-:W-:-:S04]  /*9a40*/  F2FP.BF16.F32.PACK_AB R19, R117, R116 ;  /* 0x000000747513723e */ /* 0x004fc800000010ff */
[----:B------:R1:W-:Y:S01]  /*9a50*/  STTM.x16 tmem[UR4], R4 ;  /* 0x00000004000079ed */ /* 0x0003e20008240004 */
[----:B------:R-:W-:Y:S02]  /*9a60*/  R2UR UR4, R87 ;  /* 0x00000000570472ca */ /* 0x000fe400000e0000 */
[----:B------:R-:W-:Y:S08]  /*9a70*/  MUFU.EX2 R66, R66 ;  /* 0x0000004200427308 */ /* 0x000ff00000000800 */
[----:B------:R-:W2:Y:S08]  /*9a80*/  MUFU.EX2 R67, R67 ;  /* 0x0000004300437308 */ /* 0x000eb00000000800 */
[----:B------:R-:W-:Y:S08]  /*9a90*/  MUFU.EX2 R74, R74 ;  /* 0x0000004a004a7308 */ /* 0x000ff00000000800 */
[----:B------:R-:W3:Y:S08]  /*9aa0*/  MUFU.EX2 R75, R75 ;  /* 0x0000004b004b7308 */ /* 0x000ef00000000800 */
[----:B------:R-:W-:Y:S08]  /*9ab0*/  MUFU.EX2 R118, R118 ;  /* 0x0000007600767308 */ /* 0x000ff00000000800 */
[----:B------:R-:W4:Y:S08]  /*9ac0*/  MUFU.EX2 R119, R119 ;  /* 0x0000007700777308 */ /* 0x000f300000000800 */
[----:B------:R-:W-:Y:S01]  /*9ad0*/  MUFU.EX2 R78, R78 ;  /* 0x0000004e004e7308 */ /* 0x000fe20000000800 */
[----:B-1----:R-:W-:-:S02]  /*9ae0*/  F2FP.BF16.F32.PACK_AB R4, R81, R80 ;  /* 0x000000505104723e */ /* 0x002fc400000010ff */
[----:B--2---:R-:W-:Y:S02]  /*9af0*/  F2FP.BF16.F32.PACK_AB R5, R67, R66 ;  /* 0x000000424305723e */ /* 0x004fe400000010ff */
        /* <DEDUP_REMOVED lines=40> */
[----:B------:R-:W-:Y:S01]  /*9d80*/  R2UR UR4, R166 ;  /* 0x00000000a60472ca */ /* 0x000fe200000e0000 */
[----:B------:R-:W2:Y:S01]  /*9d90*/  FENCE.VIEW.ASYNC.T ;  /* 0x00000000000073c6 */ /* 0x000ea20000000200 */
[----:B------:R-:W-:Y:S01]  /*9da0*/  MUFU.EX2 R38, R38 ;  /* 0x0000002600267308 */ /* 0x000fe20000000800 */
[----:B--2---:R2:W-:Y:S07]  /*9db0*/  SYNCS.ARRIVE.TRANS64.RED.ART0 RZ, [UR13], R154 ;  /* 0x0000009affff79a7 */ /* 0x0045ee000850040d */
[----:B------:R-:W3:Y:S08]  /*9dc0*/  MUFU.EX2 R39, R39 ;  /* 0x0000002700277308 */ /* 0x000ef00000000800 */
[----:B------:R-:W-:Y:S08]  /*9dd0*/  MUFU.EX2 R40, R40 ;  /* 0x0000002800287308 */ /* 0x000ff00000000800 */
[----:B------:R-:W4:Y:S08]  /*9de0*/  MUFU.EX2 R41, R41 ;  /* 0x0000002900297308 */ /* 0x000f300000000800 */
[----:B------:R-:W-:Y:S08]  /*9df0*/  MUFU.EX2 R50, R50 ;  /* 0x0000003200327308 */ /* 0x000ff00000000800 */
[----:B------:R-:W5:Y:S08]  /*9e00*/  MUFU.EX2 R51, R51 ;  /* 0x0000003300337308 */ /* 0x000f700000000800 */
[----:B------:R-:W-:Y:S01]  /*9e10*/  MUFU.EX2 R44, R44 ;  /* 0x0000002c002c7308 */ /* 0x000fe20000000800 */
[----:B-1----:R-:W-:-:S02]  /*9e20*/  F2FP.BF16.F32.PACK_AB R4, R47, R46 ;  /* 0x0000002e2f04723e */ /* 0x002fc400000010ff */
[----:B---3--:R-:W-:Y:S02]  /*9e30*/  F2FP.BF16.F32.PACK_AB R5, R39, R38 ;  /* 0x000000262705723e */ /* 0x008fe400000010ff */
[----:B----4-:R-:W-:-:S03]  /*9e40*/  F2FP.BF16.F32.PACK_AB R6, R41, R40 ;  /* 0x000000282906723e */ /* 0x010fc600000010ff */
[----:B------:R-:W1:Y:S01]  /*9e50*/  MUFU.EX2 R45, R45 ;  /* 0x0000002d002d7308 */ /* 0x000e620000000800 */
[----:B-----5:R-:W-:-:S07]  /*9e60*/  F2FP.BF16.F32.PACK_AB R7, R51, R50 ;  /* 0x000000323307723e */ /* 0x020fce00000010ff */
[----:B------:R-:W-:Y:S08]  /*9e70*/  MUFU.EX2 R48, R48 ;  /* 0x0000003000307308 */ /* 0x000ff00000000800 */
[----:B------:R-:W3:Y:S01]  /*9e80*/  MUFU.EX2 R49, R49 ;  /* 0x0000003100317308 */ /* 0x000ee20000000800 */
[----:B-1----:R-:W-:-:S07]  /*9e90*/  F2FP.BF16.F32.PACK_AB R8, R45, R44 ;  /* 0x0000002c2d08723e */ /* 0x002fce00000010ff */
[----:B------:R-:W-:Y:S08]  /*9ea0*/  MUFU.EX2 R138, R138 ;  /* 0x0000008a008a7308 */ /* 0x000ff00000000800 */
[----:B------:R-:W1:Y:S01]  /*9eb0*/  MUFU.EX2 R139, R139 ;  /* 0x0000008b008b7308 */ /* 0x000e620000000800 */
[----:B---3--:R-:W-:-:S07]  /*9ec0*/  F2FP.BF16.F32.PACK_AB R9, R49, R48 ;  /* 0x000000303109723e */ /* 0x008fce00000010ff */
        /* <DEDUP_REMOVED lines=26> */
[----:B-1----:R-:W-:Y:S02]  /*a070*/  F2FP.BF16.F32.PACK_AB R18, R151, R150 ;  /* 0x000000969712723e */ /* 0x002fe400000010ff */
[----:B---3--:R-:W-:-:S04]  /*a080*/  F2FP.BF16.F32.PACK_AB R19, R153, R152 ;  /* 0x000000989913723e */ /* 0x008fc800000010ff */
[----:B------:R2:W-:Y:S01]  /*a090*/  STTM.x16 tmem[UR4], R4 ;  /* 0x00000004000079ed */ /* 0x0005e20008240004 */
[----:B------:R-:W-:Y:S01]  /*a0a0*/  USHF.L.U32 UR4, UR10, 0x1f, URZ ;  /* 0x0000001f0a047899 */ /* 0x000fe200080006ff */
[----:B------:R-:W1:Y:S02]  /*a0b0*/  FENCE.VIEW.ASYNC.T ;  /* 0x00000000000073c6 */ /* 0x000e640000000200 */
[----:B-1----:R-:W-:-:S03]  /*a0c0*/  NOP ;  /* 0x0000000000007918 */ /* 0x002fc60000000000 */
[----:B------:R-:W-:Y:S01]  /*a0d0*/  IMAD.U32 R156, RZ, RZ, UR4 ;  /* 0x00000004ff9c7e24 */ /* 0x000fe2000f8e00ff */
[----:B------:R2:W-:Y:S03]  /*a0e0*/  @P0 SYNCS.ARRIVE.TRANS64.RED.ART0 RZ, [UR15], R154 ;  /* 0x0000009affff09a7 */ /* 0x0005e6000850040f */
[----:B------:R-:W1:Y:S02]  /*a0f0*/  SYNCS.PHASECHK.TRANS64.TRYWAIT P0, [UR8+0xb8], R156 ;  /* 0x0000b89cff0075a7 */ /* 0x000e640008001108 */
[----:B-12---:R-:W-:Y:S05]  /*a100*/  @!P0 BRA `(.L_x_66) ;  /* 0x0000005400248947 */ /* 0x006fea0003800000 */
.L_x_136:
[----:B------:R-:W-:Y:S01]  /*a110*/  MOV R5, UR16 ;  /* 0x0000001000057c02 */ /* 0x000fe20008000f00 */
[----:B-1----:R-:W-:Y:S01]  /*a120*/  FMUL R4, R171, R132 ;  /* 0x00000084ab047220 */ /* 0x002fe20000400000 */
[----:B------:R-:W-:Y:S01]  /*a130*/  FADD2 R24, R24.F32x2.HI_LO, R34.F32x2.HI_LO ;  /* 0x000000221818724b */ /* 0x000fe20000000000 */
[----:B------:R-:W-:Y:S01]  /*a140*/  UIADD3 UR12, UPT, UPT, UR12, 0x1, URZ ;  /* 0x000000010c0c7890 */ /* 0x000fe2000fffe0ff */
[----:B------:R-:W-:Y:S01]  /*a150*/  FADD2 R28, R28.F32x2.HI_LO, R88.F32x2.HI_LO ;  /* 0x000000581c1c724b */ /* 0x000fe20000000000 */
[----:B------:R-:W-:Y:S01]  /*a160*/  MOV R168, R155 ;  /* 0x0000009b00a87202 */ /* 0x000fe20000000f00 */
[----:B------:R-:W-:Y:S01]  /*a170*/  FADD2 R4, R4.F32x2.HI_LO, R22.F32x2.HI_LO ;  /* 0x000000160404724b */ /* 0x000fe20000000000 */
[----:B------:R-:W-:Y:S01]  /*a180*/  UISETP.NE.AND UP0, UPT, UR12, -0x1, UPT ;  /* 0xffffffff0c00788c */ /* 0x000fe2000bf05270 */
[----:B------:R-:W-:Y:S01]  /*a190*/  FADD2 R30, R30.F32x2.HI_LO, R90.F32x2.HI_LO ;  /* 0x0000005a1e1e724b */ /* 0x000fe20000000000 */
[----:B------:R-:W-:Y:S01]  /*a1a0*/  ULOP3.LUT UR10, UR10, 0x1, URZ, 0x3c, !UPT ;  /* 0x000000010a0a7892 */ /* 0x000fe2000f8e3cff */
[----:B------:R-:W-:Y:S01]  /*a1b0*/  FADD2 R4, R4.F32x2.HI_LO, R32.F32x2.HI_LO ;  /* 0x000000200404724b */ /* 0x000fe20000000000 */
[----:B------:R-:W-:Y:S01]  /*a1c0*/  ULOP3.LUT UR11, UR11, 0x1, URZ, 0x3c, !UPT ;  /* 0x000000010b0b7892 */ /* 0x000fe2000f8e3cff */
[----:B------:R-:W-:-:S02]  /*a1d0*/  FADD2 R24, R24.F32x2.HI_LO, R94.F32x2.HI_LO ;  /* 0x0000005e1818724b */ /* 0x000fc40000000000 */
[----:B------:R-:W-:Y:S02]  /*a1e0*/  FADD2 R28, R28.F32x2.HI_LO, R96.F32x2.HI_LO ;  /* 0x000000601c1c724b */ /* 0x000fe40000000000 */
[----:B------:R-:W-:Y:S02]  /*a1f0*/  FADD2 R30, R30.F32x2.HI_LO, R98.F32x2.HI_LO ;  /* 0x000000621e1e724b */ /* 0x000fe40000000000 */
[----:B------:R-:W-:Y:S02]  /*a200*/  FADD2 R4, R4.F32x2.HI_LO, R92.F32x2.HI_LO ;  /* 0x0000005c0404724b */ /* 0x000fe40000000000 */
[----:B------:R-:W-:Y:S02]  /*a210*/  FADD2 R24, R24.F32x2.HI_LO, R102.F32x2.HI_LO ;  /* 0x000000661818724b */ /* 0x000fe40000000000 */
[----:B------:R-:W-:Y:S02]  /*a220*/  FADD2 R28, R28.F32x2.HI_LO, R104.F32x2.HI_LO ;  /* 0x000000681c1c724b */ /* 0x000fe40000000000 */
        /* <DEDUP_REMOVED lines=51> */
[----:B------:R-:W-:-:S04]  /*a560*/  FADD2 R4, R4.F32x2.HI_LO, R24.F32x2.HI_LO ;  /* 0x000000180404724b */ /* 0x000fc80000000000 */
[----:B------:R-:W-:-:S04]  /*a570*/  FADD2 R4, R4.F32x2.HI_LO, R28.F32x2.HI_LO ;  /* 0x0000001c0404724b */ /* 0x000fc80000000000 */
[----:B------:R-:W-:Y:S01]  /*a580*/  FADD R132, R4, R5 ;  /* 0x0000000504847221 */ /* 0x000fe20000000000 */
[----:B------:R-:W-:Y:S06]  /*a590*/  BRA.U UP0, `(.L_x_67) ;  /* 0xffffffd900447547 */ /* 0x000fec000b83ffff */
.L_x_64:
[----:B------:R-:W-:-:S04]  /*a5a0*/  UISETP.LT.AND UP0, UPT, UR18, UR17, UPT ;  /* 0x000000111200728c */ /* 0x000fc8000bf01270 */
[----:B------:R-:W-:-:S04]  /*a5b0*/  USEL UR4, UR18, UR17, UP0 ;  /* 0x0000001112047287 */ /* 0x000fc80008000000 */
[----:B------:R-:W-:-:S09]  /*a5c0*/  UISETP.GE.AND UP0, UPT, UR4, 0x1, UPT ;  /* 0x000000010400788c */ /* 0x000fd2000bf06270 */
[----:B------:R-:W-:Y:S05]  /*a5d0*/  BRA.U !UP0, `(.L_x_68) ;  /* 0x0000001d082c7547 */ /* 0x000fea000b800000 */
[----:B------:R-:W2:Y:S01]  /*a5e0*/  S2R R161, SR_TID.X ;  /* 0x0000000000a17919 */ /* 0x000ea20000002100 */
[----:B------:R-:W3:Y:S01]  /*a5f0*/  S2UR UR6, SR_CgaCtaId ;  /* 0x00000000000679c3 */ /* 0x000ee20000008800 */
[----:B------:R-:W-:Y:S01]  /*a600*/  R2UR UR12, R2 ;  /* 0x00000000020c72ca */ /* 0x000fe200000e0000 */
[----:B------:R-:W-:Y:S01]  /*a610*/  UIADD3 UR9, UPT, UPT, UR8, 0x90, URZ ;  /* 0x0000009008097890 */ /* 0x000fe2000fffe0ff */
[----:B------:R-:W-:Y:S01]  /*a620*/  IMAD.MOV.U32 R162, RZ, RZ, R155 ;  /* 0x000000ffffa27224 */ /* 0x000fe200078e009b */
[----:B------:R-:W-:Y:S01]  /*a630*/  UMOV UR7, 0x400 ;  /* 0x0000040000077882 */ /* 0x000fe20000000000 */
[----:B------:R-:W4:Y:S01]  /*a640*/  LDCU UR5, c[0x0][0x600] ;  /* 0x0000c000ff0577ac */ /* 0x000f220008000800 */
[----:B------:R-:W-:-:S08]  /*a650*/  UIADD3 UR8, UPT, UPT, -UR4, URZ, URZ ;  /* 0x000000ff04087290 */ /* 0x000fd0000fffe1ff */
[----:B------:R-:W-:-:S03]  /*a660*/  UPRMT UR9, UR12, 0x654, UR9 ;  /* 0x000006540c097896 */ /* 0x000fc60008000009 */
[----:B------:R-:W-:Y:S01]  /*a670*/  UMOV UR12, URZ ;  /* 0x000000ff000c7c82 */ /* 0x000fe20008000000 */
[----:B---3--:R-:W-:Y:S01]  /*a680*/  ULEA UR7, UR6, UR7, 0x18 ;  /* 0x0000000706077291 */ /* 0x008fe2000f8ec0ff */
[----:B--2---:R-:W-:-:S05]  /*a690*/  IMAD.U32 R160, R161, 0x10000, RZ ;  /* 0x00010000a1a07824 */ /* 0x004fca00078e00ff */
[----:B------:R-:W-:-:S04]  /*a6a0*/  LOP3.LUT R160, R160, 0x600000, RZ, 0xc0, !PT ;  /* 0x00600000a0a07812 */ /* 0x000fc800078ec0ff */
[C---:B------:R-:W-:Y:S02]  /*a6b0*/  LOP3.LUT R159, R160.reuse, 0x70, RZ, 0xfc, !PT ;  /* 0x00000070a09f7812 */ /* 0x040fe400078efcff */
[C---:B------:R-:W-:Y:S02]  /*a6c0*/  LOP3.LUT R158, R160.reuse, 0x50, RZ, 0xfc, !PT ;  /* 0x00000050a09e7812 */ /* 0x040fe400078efcff */
[C---:B------:R-:W-:Y:S02]  /*a6d0*/  LOP3.LUT R154, R160.reuse, 0x60, RZ, 0xfc, !PT ;  /* 0x00000060a09a7812 */ /* 0x040fe400078efcff */
[C---:B------:R-:W-:Y:S02]  /*a6e0*/  LOP3.LUT R133, R160.reuse, 0x40, RZ, 0xfc, !PT ;  /* 0x00000040a0857812 */ /* 0x040fe400078efcff */
[----:B----4-:R-:W-:-:S07]  /*a6f0*/  LOP3.LUT R3, R160, 0x20, RZ, 0xfc, !PT ;  /* 0x00000020a0037812 */ /* 0x010fce00078efcff */
.L_x_71:
[----:B------:R-:W-:Y:S01]  /*a700*/  USHF.L.U32 UR4, UR11, 0x1f, URZ ;  /* 0x0000001f0b047899 */ /* 0x000fe200080006ff */
[----:B------:R-:W-:-:S05]  /*a710*/  R2UR UR6, R160 ;  /* 0x00000000a00672ca */ /* 0x000fca00000e0000 */
[----:B-1----:R-:W-:-:S04]  /*a720*/  MOV R4, UR4 ;  /* 0x0000000400047c02 */ /* 0x002fc80008000f00 */
[----:B------:R-:W1:Y:S02]  /*a730*/  SYNCS.PHASECHK.TRANS64.TRYWAIT P0, [UR7+0x80], R4 ;  /* 0x00008004ff0075a7 */ /* 0x000e640008001107 */
[----:B-1----:R-:W-:Y:S05]  /*a740*/  @!P0 BRA `(.L_x_69) ;  /* 0x0000004c00b48947 */ /* 0x002fea0003800000 */
.L_x_138:
[----:B------:R-:W2:Y:S01]  /*a750*/  LDTM.x32 R100, tmem[UR6] ;  /* 0x00000006006479ee */ /* 0x000ea200082c0000 */
[----:B------:R-:W-:Y:S02]  /*a760*/  R2UR UR4, R3 ;  /* 0x00000000030472ca */ /* 0x000fe400000e0000 */
[----:B------:R-:W-:-:S11]  /*a770*/  R2UR UR6, R133 ;  /* 0x00000000850672ca */ /* 0x000fd600000e0000 */
[----:B------:R-:W3:Y:S01]  /*a780*/  LDTM.x32 R68, tmem[UR4] ;  /* 0x00000004004479ee */ /* 0x000ee200082c0000 */
[----:B------:R-:W-:Y:S01]  /*a790*/  R2UR UR4, R154 ;  /* 0x000000009a0472ca */ /* 0x000fe200000e0000 */
[----:B------:R-:W4:Y:S01]  /*a7a0*/  LDTM.x32 R36, tmem[UR6] ;  /* 0x00000006002479ee */ /* 0x000f2200082c0000 */
[----:B--2---:R-:W-:Y:S02]  /*a7b0*/  FMNMX3 R136, R162, R100, R101, !PT ;  /* 0x00000064a2887276 */ /* 0x004fe40007800065 */
[----:B------:R-:W-:Y:S02]  /*a7c0*/  FMNMX R135, R102, R103, !PT ;  /* 0x0000006766877209 */ /* 0x000fe40007800000 */
[----:B------:R-:W-:-:S07]  /*a7d0*/  FMNMX R134, R104, R105, !PT ;  /* 0x0000006968867209 */ /* 0x000fce0007800000 */
[----:B-1----:R-:W1:Y:S01]  /*a7e0*/  LDTM.x32 R4, tmem[UR4] ;  /* 0x00000004000479ee */ /* 0x002e6200082c0000 */
[----:B------:R-:W-:Y:S02]  /*a7f0*/  FMNMX R155, R106, R107, !PT ;  /* 0x0000006b6a9b7209 */ /* 0x000fe40007800000 */
        /* <DEDUP_REMOVED lines=12> */
[----:B---3--:R-:W-:Y:S02]  /*a8c0*/  FMNMX3 R136, R136, R68, R69, !PT ;  /* 0x0000004488887276 */ /* 0x008fe40007800045 */
        /* <DEDUP_REMOVED lines=15> */
[----:B----4-:R-:W-:-:S02]  /*a9c0*/  FMNMX3 R136, R136, R36, R37, !PT ;  /* 0x0000002488887276 */ /* 0x010fc40007800025 */
        /* <DEDUP_REMOVED lines=15> */
[----:B-1----:R-:W-:Y:S02]  /*aac0*/  FMNMX3 R136, R136, R4, R5, !PT ;  /* 0x0000000488887276 */ /* 0x002fe40007800005 */
        /* <DEDUP_REMOVED lines=15> */
[----:B------:R-:W-:Y:S02]  /*abc0*/  FMNMX R135, R136, R135, !PT ;  /* 0x0000008788877209 */ /* 0x000fe40007800000 */
[----:B------:R-:W-:Y:S02]  /*abd0*/  R2UR UR4, R133 ;  /* 0x00000000850472ca */ /* 0x000fe400000e0000 */
[----:B------:R-:W-:-:S04]  /*abe0*/  FMNMX3 R155, R135, R134, R155, !PT ;  /* 0x00000086879b7276 */ /* 0x000fc8000780009b */
[----:B------:R-:W-:-:S04]  /*abf0*/  FSETP.NEU.AND P0, PT, R155, -INF , PT ;  /* 0xff8000009b00780b */ /* 0x000fc80003f0d000 */
[----:B------:R-:W-:Y:S02]  /*ac00*/  FSEL R163, R155, RZ, P0 ;  /* 0x000000ff9ba37208 */ /* 0x000fe40000000000 */
[----:B------:R-:W-:-:S03]  /*ac10*/  ELECT P0, URZ, PT ;  /* 0x0000000000ff782f */ /* 0x000fc60003800000 */
[----:B------:R-:W-:-:S04]  /*ac20*/  FADD R165, -R163, R162 ;  /* 0x000000a2a3a57221 */ /* 0x000fc80000000100 */
[----:B------:R-:W-:-:S05]  /*ac30*/  FMUL R165, R165, UR5 ;  /* 0x00000005a5a57c20 */ /* 0x000fca0008400000 */
[----:B------:R-:W-:Y:S02]  /*ac40*/  FSETP.GE.AND P1, PT, R165, -8, PT ;  /* 0xc1000000a500780b */ /* 0x000fe40003f26000 */
[----:B------:R-:W1:Y:S02]  /*ac50*/  MUFU.EX2 R165, R165 ;  /* 0x000000a500a57308 */ /* 0x000e640000000800 */
[C---:B------:R-:W-:Y:S02]  /*ac60*/  FSEL R163, R162.reuse, R163, P1 ;  /* 0x000000a3a2a37208 */ /* 0x040fe40000800000 */
[----:B------:R-:W-:-:S03]  /*ac70*/  FSEL R155, R162, R155, P1 ;  /* 0x0000009ba29b7208 */ /* 0x000fc60000800000 */
[----:B------:R-:W-:-:S04]  /*ac80*/  FFMA R163, -R163, UR5, RZ ;  /* 0x00000005a3a37c23 */ /* 0x000fc800080001ff */
[--C-:B------:R-:W-:Y:S02]  /*ac90*/  FFMA2 R134, R100.F32x2.HI_LO, UR5.F32, R163.reuse.F32 ;  /* 0x0000000564867c49 */ /* 0x100fe400092000a3 */
[--C-:B------:R-:W-:Y:S02]  /*aca0*/  FFMA2 R136, R102.F32x2.HI_LO, UR5.F32, R163.reuse.F32 ;  /* 0x0000000566887c49 */ /* 0x100fe400092000a3 */
[--C-:B------:R-:W-:Y:S02]  /*acb0*/  FFMA2 R138, R104.F32x2.HI_LO, UR5.F32, R163.reuse.F32 ;  /* 0x00000005688a7c49 */ /* 0x100fe400092000a3 */
[--C-:B------:R-:W-:Y:S01]  /*acc0*/  FFMA2 R140, R106.F32x2.HI_LO, UR5.F32, R163.reuse.F32 ;  /* 0x000000056a8c7c49 */ /* 0x100fe200092000a3 */
[----:B------:R-:W-:Y:S01]  /*acd0*/  MUFU.EX2 R134, R134 ;  /* 0x0000008600867308 */ /* 0x000fe20000000800 */
[----:B------:R-:W-:Y:S02]  /*ace0*/  FFMA2 R142, R108.F32x2.HI_LO, UR5.F32, R163.F32 ;  /* 0x000000056c8e7c49 */ /* 0x000fe400092000a3 */
[----:B------:R-:W-:-:S02]  /*acf0*/  IMAD.SHL.U32 R106, R161, 0x4, RZ ;  /* 0x00000004a16a7824 */ /* 0x000fc400078e00ff */
[--C-:B------:R-:W-:Y:S01]  /*ad00*/  FFMA2 R144, R110.F32x2.HI_LO, UR5.F32, R163.reuse.F32 ;  /* 0x000000056e907c49 */ /* 0x100fe200092000a3 */
[----:B-1----:R-:W-:Y:S01]  /*ad10*/  FSEL R165, R165, 1, !P1 ;  /* 0x3f800000a5a57808 */ /* 0x002fe20004800000 */
[--C-:B------:R-:W-:Y:S02]  /*ad20*/  FFMA2 R146, R112.F32x2.HI_LO, UR5.F32, R163.reuse.F32 ;  /* 0x0000000570927c49 */ /* 0x100fe400092000a3 */
[----:B------:R-:W-:Y:S02]  /*ad30*/  IMAD.U32 R108, RZ, RZ, UR14 ;  /* 0x0000000eff6c7e24 */ /* 0x000fe4000f8e00ff */
[--C-:B------:R-:W-:Y:S01]  /*ad40*/  FFMA2 R148, R114.F32x2.HI_LO, UR5.F32, R163.reuse.F32 ;  /* 0x0000000572947c49 */ /* 0x100fe200092000a3 */
[----:B------:R-:W1:Y:S01]  /*ad50*/  MUFU.EX2 R135, R135 ;  /* 0x0000008700877308 */ /* 0x000e620000000800 */
[--C-:B------:R-:W-:Y:S01]  /*ad60*/  FFMA2 R116, R116.F32x2.HI_LO, UR5.F32, R163.reuse.F32 ;  /* 0x0000000574747c49 */ /* 0x100fe200092000a3 */
[----:B------:R-:W-:Y:S01]  /*ad70*/  LOP3.LUT R106, R106, 0x1fc, RZ, 0xc0, !PT ;  /* 0x000001fc6a6a7812 */ /* 0x000fe200078ec0ff */
        /* <DEDUP_REMOVED lines=9> */
[----:B------:R-:W3:Y:S01]  /*ae10*/  MUFU.EX2 R137, R137 ;  /* 0x0000008900897308 */ /* 0x000ee20000000800 */
[----:B-1----:R-:W-:Y:S01]  /*ae20*/  F2FP.BF16.F32.PACK_AB R100, R135, R134 ;  /* 0x000000868764723e */ /* 0x002fe200000010ff */
        /* <DEDUP_REMOVED lines=41> */
[----:B------:R-:W-:-:S04]  /*b0c0*/  FFMA2 R10, R10.F32x2.HI_LO, UR5.F32, R163.F32 ;  /* 0x000000050a0a7c49 */ /* 0x000fc800092000a3 */
[----:B------:R-:W-:Y:S08]  /*b0d0*/  MUFU.EX2 R146, R146 ;  /* 0x0000009200927308 */ /* 0x000ff00000000800 */
[----:B------:R-:W2:Y:S01]  /*b0e0*/  MUFU.EX2 R147, R147 ;  /* 0x0000009300937308 */ /* 0x000ea20000000800 */
[----:B---3--:R-:W-:-:S07]  /*b0f0*/  F2FP.BF16.F32.PACK_AB R105, R145, R144 ;  /* 0x000000909169723e */ /* 0x008fce00000010ff */
[----:B------:R-:W-:Y:S08]  /*b100*/  MUFU.EX2 R148, R148 ;  /* 0x0000009400947308 */ /* 0x000ff00000000800 */
[----:B------:R-:W1:Y:S01]  /*b110*/  MUFU.EX2 R149, R149 ;  /* 0x0000009500957308 */ /* 0x000e620000000800 */
[----:B--2---:R-:W-:-:S07]  /*b120*/  F2FP.BF16.F32.PACK_AB R106, R147, R146 ;  /* 0x00000092936a723e */ /* 0x004fce00000010ff */
[----:B------:R-:W-:Y:S08]  /*b130*/  MUFU.EX2 R116, R116 ;  /* 0x0000007400747308 */ /* 0x000ff00000000800 */
        /* <DEDUP_REMOVED lines=30> */
[----:B------:R-:W3:Y:S01]  /*b320*/  MUFU.EX2 R153, R153 ;  /* 0x0000009900997308 */ /* 0x000ee20000000800 */
[----:B--2---:R-:W-:-:S07]  /*b330*/  F2FP.BF16.F32.PACK_AB R68, R151, R150 ;  /* 0x000000969744723e */ /* 0x004fce00000010ff */
[----:B------:R-:W-:Y:S08]  /*b340*/  MUFU.EX2 R156, R156 ;  /* 0x0000009c009c7308 */ /* 0x000ff00000000800 */
[----:B------:R-:W2:Y:S01]  /*b350*/  MUFU.EX2 R157, R157 ;  /* 0x0000009d009d7308 */ /* 0x000ea20000000800 */
[----:B---3--:R-:W-:-:S07]  /*b360*/  F2FP.BF16.F32.PACK_AB R69, R153, R152 ;  /* 0x000000989945723e */ /* 0x008fce00000010ff */
[----:B------:R-:W-:Y:S08]  /*b370*/  MUFU.EX2 R84, R84 ;  /* 0x0000005400547308 */ /* 0x000ff00000000800 */
[----:B------:R-:W3:Y:S01]  /*b380*/  MUFU.EX2 R85, R85 ;  /* 0x0000005500557308 */ /* 0x000ee20000000800 */
[----:B--2---:R-:W-:-:S07]  /*b390*/  F2FP.BF16.F32.PACK_AB R70, R157, R156 ;  /* 0x0000009c9d46723e */ /* 0x004fce00000010ff */
[----:B------:R-:W-:Y:S01]  /*b3a0*/  MUFU.EX2 R86, R86 ;  /* 0x0000005600567308 */ /* 0x000fe20000000800 */
[--C-:B-1----:R-:W-:Y:S02]  /*b3b0*/  FFMA2 R102, R76.F32x2.HI_LO, UR5.F32, R163.reuse.F32 ;  /* 0x000000054c667c49 */ /* 0x102fe400092000a3 */
[--C-:B------:R-:W-:Y:S02]  /*b3c0*/  FFMA2 R104, R78.F32x2.HI_LO, UR5.F32, R163.reuse.F32 ;  /* 0x000000054e687c49 */ /* 0x100fe400092000a3 */
[--C-:B------:R-:W-:Y:S02]  /*b3d0*/  FFMA2 R106, R80.F32x2.HI_LO, UR5.F32, R163.reuse.F32 ;  /* 0x00000005506a7c49 */ /* 0x100fe400092000a3 */
[--C-:B------:R-:W-:Y:S01]  /*b3e0*/  FFMA2 R108, R82.F32x2.HI_LO, UR5.F32, R163.reuse.F32 ;  /* 0x00000005526c7c49 */ /* 0x100fe200092000a3 */
[----:B------:R-:W-:Y:S01]  /*b3f0*/  MUFU.EX2 R100, R74 ;  /* 0x0000004a00647308 */ /* 0x000fe20000000800 */
[----:B---3--:R-:W-:Y:S01]  /*b400*/  F2FP.BF16.F32.PACK_AB R76, R85, R84 ;  /* 0x00000054554c723e */ /* 0x008fe200000010ff */
[----:B------:R-:W-:-:S02]  /*b410*/  FFMA2 R110, R36.F32x2.HI_LO, UR5.F32, R163.F32 ;  /* 0x00000005246e7c49 */ /* 0x000fc400092000a3 */
[--C-:B------:R-:W-:Y:S02]  /*b420*/  FFMA2 R112, R38.F32x2.HI_LO, UR5.F32, R163.reuse.F32 ;  /* 0x0000000526707c49 */ /* 0x100fe400092000a3 */
[----:B------:R-:W-:Y:S02]  /*b430*/  FFMA2 R114, R40.F32x2.HI_LO, UR5.F32, R163.F32 ;  /* 0x0000000528727c49 */ /* 0x000fe400092000a3 */
[----:B------:R-:W1:Y:S08]  /*b440*/  MUFU.EX2 R101, R75 ;  /* 0x0000004b00657308 */ /* 0x000e700000000800 */
        /* <DEDUP_REMOVED lines=12> */
[----:B------:R-:W2:Y:S08]  /*b510*/  MUFU.EX2 R87, R87 ;  /* 0x0000005700577308 */ /* 0x000eb00000000800 */
[----:B------:R-:W-:Y:S01]  /*b520*/  MUFU.EX2 R88, R88 ;  /* 0x0000005800587308 */ /* 0x000fe20000000800 */
[----:B-1----:R-:W-:-:S07]  /*b530*/  F2FP.BF16.F32.PACK_AB R75, R109, R108 ;  /* 0x0000006c6d4b723e */ /* 0x002fce00000010ff */
        /* <DEDUP_REMOVED lines=31> */
[----:B------:R-:W-:Y:S01]  /*b730*/  MUFU.EX2 R54, R54 ;  /* 0x0000003600367308 */ /* 0x000fe20000000800 */
[--C-:B--2---:R-:W-:Y:S02]  /*b740*/  FFMA2 R70, R44.F32x2.HI_LO, UR5.F32, R163.reuse.F32 ;  /* 0x000000052c467c49 */ /* 0x104fe400092000a3 */
        /* <DEDUP_REMOVED lines=46> */
[----:B------:R-:W3:Y:S01]  /*ba30*/  FENCE.VIEW.ASYNC.T ;  /* 0x00000000000073c6 */ /* 0x000ee20000000200 */
[----:B------:R-:W-:Y:S08]  /*ba40*/  MUFU.EX2 R80, R80 ;  /* 0x0000005000507308 */ /* 0x000ff00000000800 */
[----:B------:R-:W4:Y:S01]  /*ba50*/  MUFU.EX2 R81, R81 ;  /* 0x0000005100517308 */ /* 0x000f220000000800 */
[----:B-1----:R-:W-:-:S07]  /*ba60*/  F2FP.BF16.F32.PACK_AB R4, R79, R78 ;  /* 0x0000004e4f04723e */ /* 0x002fce00000010ff */
[----:B------:R-:W-:Y:S08]  /*ba70*/  MUFU.EX2 R82, R82 ;  /* 0x0000005200527308 */ /* 0x000ff00000000800 */
[----:B------:R-:W1:Y:S01]  /*ba80*/  MUFU.EX2 R83, R83 ;  /* 0x0000005300537308 */ /* 0x000e620000000800 */
[----:B----4-:R-:W-:-:S07]  /*ba90*/  F2FP.BF16.F32.PACK_AB R5, R81, R80 ;  /* 0x000000505105723e */ /* 0x010fce00000010ff */
[----:B------:R-:W-:Y:S08]  /*baa0*/  MUFU.EX2 R20, R20 ;  /* 0x0000001400147308 */ /* 0x000ff00000000800 */
[----:B------:R-:W4:Y:S01]  /*bab0*/  MUFU.EX2 R21, R21 ;  /* 0x0000001500157308 */ /* 0x000f220000000800 */
[----:B-1----:R-:W-:-:S07]  /*bac0*/  F2FP.BF16.F32.PACK_AB R6, R83, R82 ;  /* 0x000000525306723e */ /* 0x002fce00000010ff */
[----:B------:R-:W-:Y:S01]  /*bad0*/  MUFU.EX2 R22, R22 ;  /* 0x0000001600167308 */ /* 0x000fe20000000800 */
[--C-:B--2---:R-:W-:Y:S02]  /*bae0*/  FFMA2 R38, R12.F32x2.HI_LO, UR5.F32, R163.reuse.F32 ;  /* 0x000000050c267c49 */ /* 0x104fe400092000a3 */
[----:B------:R-:W-:Y:S02]  /*baf0*/  IMAD.MOV.U32 R46, RZ, RZ, 0x1 ;  /* 0x00000001ff2e7424 */ /* 0x000fe400078e00ff */
[--C-:B------:R-:W-:Y:S02]  /*bb00*/  FFMA2 R40, R14.F32x2.HI_LO, UR5.F32, R163.reuse.F32 ;  /* 0x000000050e287c49 */ /* 0x100fe400092000a3 */
[--C-:B------:R-:W-:Y:S01]  /*bb10*/  FFMA2 R42, R16.F32x2.HI_LO, UR5.F32, R163.reuse.F32 ;  /* 0x00000005102a7c49 */ /* 0x100fe200092000a3 */
[----:B---3--:R1:W-:Y:S01]  /*bb20*/  SYNCS.ARRIVE.TRANS64.RED.ART0 RZ, [UR13], R46 ;  /* 0x0000002effff79a7 */ /* 0x0083e2000850040d */
[----:B------:R-:W-:Y:S01]  /*bb30*/  FFMA2 R44, R18.F32x2.HI_LO, UR5.F32, R163.F32 ;  /* 0x00000005122c7c49 */ /* 0x000fe200092000a3 */
[----:B------:R-:W-:Y:S01]  /*bb40*/  MUFU.EX2 R36, R10 ;  /* 0x0000000a00247308 */ /* 0x000fe20000000800 */
[----:B----4-:R-:W-:-:S07]  /*bb50*/  F2FP.BF16.F32.PACK_AB R12, R21, R20 ;  /* 0x00000014150c723e */ /* 0x010fce00000010ff */
[----:B------:R-:W2:Y:S08]  /*bb60*/  MUFU.EX2 R37, R11 ;  /* 0x0000000b00257308 */ /* 0x000eb00000000800 */
        /* <DEDUP_REMOVED lines=9> */
[----:B------:R-:W-:Y:S08]  /*bc00*/  MUFU.EX2 R44, R44 ;  /* 0x0000002c002c7308 */ /* 0x000ff00000000800 */
[----:B------:R-:W2:Y:S01]  /*bc10*/  MUFU.EX2 R45, R45 ;  /* 0x0000002d002d7308 */ /* 0x000ea20000000800 */
[----:B---3--:R-:W-:-:S07]  /*bc20*/  F2FP.BF16.F32.PACK_AB R10, R43, R42 ;  /* 0x0000002a2b0a723e */ /* 0x008fce00000010ff */
[----:B------:R-:W3:Y:S08]  /*bc30*/  MUFU.EX2 R23, R23 ;  /* 0x0000001700177308 */ /* 0x000ef00000000800 */
[----:B------:R-:W-:Y:S01]  /*bc40*/  MUFU.EX2 R24, R24 ;  /* 0x0000001800187308 */ /* 0x000fe20000000800 */
[----:B--2---:R-:W-:-:S07]  /*bc50*/  F2FP.BF16.F32.PACK_AB R11, R45, R44 ;  /* 0x0000002c2d0b723e */ /* 0x004fce00000010ff */
        /* <DEDUP_REMOVED lines=16> */
[----:B--2---:R-:W-:Y:S02]  /*bd60*/  F2FP.BF16.F32.PACK_AB R18, R33, R32 ;  /* 0x000000202112723e */ /* 0x004fe400000010ff */
[----:B---3--:R-:W-:-:S04]  /*bd70*/  F2FP.BF16.F32.PACK_AB R19, R35, R34 ;  /* 0x000000222313723e */ /* 0x008fc800000010ff */
[----:B------:R1:W-:Y:S01]  /*bd80*/  STTM.x16 tmem[UR4], R4 ;  /* 0x00000004000079ed */ /* 0x0003e20008240004 */
[----:B------:R-:W-:Y:S01]  /*bd90*/  USHF.L.U32 UR4, UR10, 0x1f, URZ ;  /* 0x0000001f0a047899 */ /* 0x000fe200080006ff */
[----:B------:R-:W2:Y:S02]  /*bda0*/  FENCE.VIEW.ASYNC.T ;  /* 0x00000000000073c6 */ /* 0x000ea40000000200 */
[----:B--2---:R-:W-:-:S03]  /*bdb0*/  NOP ;  /* 0x0000000000007918 */ /* 0x004fc60000000000 */
[----:B------:R-:W-:Y:S01]  /*bdc0*/  IMAD.U32 R47, RZ, RZ, UR4 ;  /* 0x00000004ff2f7e24 */ /* 0x000fe2000f8e00ff */
[----:B------:R1:W-:Y:S03]  /*bdd0*/  @P0 SYNCS.ARRIVE.TRANS64.RED.ART0 RZ, [UR9], R46 ;  /* 0x0000002effff09a7 */ /* 0x0003e60008500409 */
[----:B------:R-:W2:Y:S02]  /*bde0*/  SYNCS.PHASECHK.TRANS64.TRYWAIT P0, [UR7+0xb8], R47 ;  /* 0x0000b82fff0075a7 */ /* 0x000ea40008001107 */
[----:B-12---:R-:W-:Y:S05]  /*bdf0*/  @!P0 BRA `(.L_x_70) ;  /* 0x0000003800288947 */ /* 0x006fea0003800000 */
.L_x_140:
[----:B------:R-:W-:Y:S01]  /*be00*/  MOV R5, UR12 ;  /* 0x0000000c00057c02 */ /* 0x000fe20008000f00 */
[----:B-1----:R-:W-:Y:S01]  /*be10*/  FMUL R4, R165, R132 ;  /* 0x00000084a5047220 */ /* 0x002fe20000400000 */
[----:B------:R-:W-:Y:S01]  /*be20*/  FADD2 R136, R136.F32x2.HI_LO, R144.F32x2.HI_LO ;  /* 0x000000908888724b */ /* 0x000fe20000000000 */
[----:B------:R-:W-:Y:S01]  /*be30*/  UIADD3 UR8, UPT, UPT, UR8, 0x1, URZ ;  /* 0x0000000108087890 */ /* 0x000fe2000fffe0ff */
[----:B------:R-:W-:Y:S01]  /*be40*/  FADD2 R138, R138.F32x2.HI_LO, R146.F32x2.HI_LO ;  /* 0x000000928a8a724b */ /* 0x000fe20000000000 */
[----:B------:R-:W-:Y:S01]  /*be50*/  MOV R162, R155 ;  /* 0x0000009b00a27202 */ /* 0x000fe20000000f00 */
[----:B------:R-:W-:Y:S01]  /*be60*/  FADD2 R4, R4.F32x2.HI_LO, R134.F32x2.HI_LO ;  /* 0x000000860404724b */ /* 0x000fe20000000000 */
[----:B------:R-:W-:Y:S01]  /*be70*/  UISETP.NE.AND UP0, UPT, UR8, URZ, UPT ;  /* 0x000000ff0800728c */ /* 0x000fe2000bf05270 */
        /* <DEDUP_REMOVED lines=65> */
.L_x_68:
[----:B-1----:R-:W1:Y:S01]  /*c290*/  S2R R4, SR_TID.X ;  /* 0x0000000000047919 */ /* 0x002e620000002100 */
[----:B------:R-:W2:Y:S01]  /*c2a0*/  S2UR UR4, SR_CgaCtaId ;  /* 0x00000000000479c3 */ /* 0x000ea20000008800 */
[----:B------:R-:W-:Y:S01]  /*c2b0*/  UMOV UR5, 0x400 ;  /* 0x0000040000057882 */ /* 0x000fe20000000000 */
[----:B------:R-:W-:Y:S01]  /*c2c0*/  MOV R3, UR14 ;  /* 0x0000000e00037c02 */ /* 0x000fe20008000f00 */
[----:B--2---:R-:W-:Y:S01]  /*c2d0*/  ULEA UR4, UR4, UR5, 0x18 ;  /* 0x0000000504047291 */ /* 0x004fe2000f8ec0ff */
[----:B-1----:R-:W-:-:S05]  /*c2e0*/  IMAD.SHL.U32 R4, R4, 0x4, RZ ;  /* 0x0000000404047824 */ /* 0x002fca00078e00ff */
[----:B------:R-:W-:-:S05]  /*c2f0*/  LOP3.LUT R4, R4, 0x1fc, RZ, 0xc0, !PT ;  /* 0x000001fc04047812 */ /* 0x000fca00078ec0ff */
[----:B------:R1:W-:Y:S04]  /*c300*/  STS [R4+UR4+0xfc], R132 ;  /* 0x0000fc8404007988 */ /* 0x0003e80008000804 */
[----:B------:R1:W-:Y:S01]  /*c310*/  STS [R4+UR4+0x2fc], R155 ;  /* 0x0002fc9b04007988 */ /* 0x0003e20008000804 */
[----:B------:R1:W-:Y:S06]  /*c320*/  BAR.ARV R3, 0x40 ;  /* 0x000100030000751d */ /* 0x0003ec0000002000 */
.L_x_60:
[----:B-12-45:R-:W1:Y:S01]  /*c330*/  S2R R4, SR_CgaCtaId ;  /* 0x0000000000047919 */ /* 0x036e620000008800 */
[----:B------:R-:W-:Y:S01]  /*c340*/  USHF.L.U32 UR4, UR10, 0x1f, URZ ;  /* 0x0000001f0a047899 */ /* 0x000fe200080006ff */
[----:B------:R-:W-:-:S04]  /*c350*/  MOV R3, 0x400 ;  /* 0x0000040000037802 */ /* 0x000fc80000000f00 */
[----:B-1----:R-:W-:Y:S01]  /*c360*/  LEA R4, R4, R3, 0x18 ;  /* 0x0000000304047211 */ /* 0x002fe200078ec0ff */
[----:B------:R-:W-:-:S04]  /*c370*/  IMAD.U32 R3, RZ, RZ, UR4 ;  /* 0x00000004ff037e24 */ /* 0x000fc8000f8e00ff */
[----:B------:R-:W1:Y:S02]  /*c380*/  SYNCS.PHASECHK.TRANS64.TRYWAIT P0, [R4+URZ+0xb8], R3 ;  /* 0x0000b803040075a7 */ /* 0x000e6400080011ff */
[----:B-1----:R-:W-:Y:S05]  /*c390*/  @!P0 BRA `(.L_x_72) ;  /* 0x0000003000e08947 */ /* 0x002fea0003800000 */
.L_x_142:
[----:B------:R-:W-:Y:S06]  /*c3a0*/  BAR.ARV 0x2, 0x120 ;  /* 0x0084800000007b1d */ /* 0x000fec0000002000 */
[----:B------:R-:W-:Y:S05]  /*c3b0*/  BRA `(.L_x_73) ;  /* 0x0000000000347947 */ /* 0x000fea0003800000 */
.L_x_58:
        /* <DEDUP_REMOVED lines=12> */
.L_x_74:
[----:B------:R-:W-:Y:S01]  /*c480*/  NOP ;  /* 0x0000000000007918 */ /* 0x000fe20000000000 */
.L_x_73:
[----:B-1-3--:R-:W-:-:S13]  /*c490*/  R2UR UR5, R0 ;  /* 0x00000000000572ca */ /* 0x00afda00000e0000 */
[----:B------:R-:W-:Y:S02]  /*c4a0*/  UISETP.NE.AND UP0, UPT, UR5, 0xc, UPT ;  /* 0x0000000c0500788c */ /* 0x000fe4000bf05270 */
[----:B------:R-:W-:-:S04]  /*c4b0*/  ULOP3.LUT UR4, UR5, 0xfffffffc, URZ, 0xc0, !UPT ;  /* 0xfffffffc05047892 */ /* 0x000fc8000f8ec0ff */
[----:B------:R-:W-:-:S03]  /*c4c0*/  UISETP.NE.AND UP1, UPT, UR4, 0x8, UPT ;  /* 0x000000080400788c */ /* 0x000fc6000bf25270 */
[----:B------:R-:W-:Y:S08]  /*c4d0*/  BRA.U UP0, `(.L_x_75) ;  /* 0x00000001002c7547 */ /* 0x000ff0000b800000 */
        /* <DEDUP_REMOVED lines=11> */
.L_x_75:
[----:B------:R-:W-:Y:S01]  /*c590*/  NOP ;  /* 0x0000000000007918 */ /* 0x000fe20000000000 */
[----:B------:R-:W-:Y:S05]  /*c5a0*/  BRA.U UP1, `(.L_x_76) ;  /* 0x0000002101bc7547 */ /* 0x000fea000b800000 */
[----:B------:R-:W-:-:S08]  /*c5b0*/  NOP ;  /* 0x0000000000007918 */ /* 0x000fd00000000000 */
[----:B------:R-:W1:-:S00]  /*c5c0*/  USETMAXREG.DEALLOC.CTAPOOL 0x50 ;  /* 0x00000050000079c8 */ /* 0x000e4000080e0500 */
[----:B------:R-:W2:Y:S01]  /*c5d0*/  S2UR UR19, SR_CTAID.X ;  /* 0x00000000001379c3 */ /* 0x000ea20000002500 */
[----:B-1----:R-:W2:Y:S01]  /*c5e0*/  LDCU UR4, c[0x0][0x640] ;  /* 0x0000c800ff0477ac */ /* 0x002ea20008000800 */
[----:B------:R-:W-:Y:S01]  /*c5f0*/  R2UR UR17, R2 ;  /* 0x00000000021172ca */ /* 0x000fe200000e0000 */
[----:B------:R-:W1:Y:S01]  /*c600*/  S2R R37, SR_TID.X ;  /* 0x0000000000257919 */ /* 0x000e620000002100 */
[----:B------:R-:W-:Y:S01]  /*c610*/  IMAD.MOV.U32 R2, RZ, RZ, 0x1 ;  /* 0x00000001ff027424 */ /* 0x000fe200078e00ff */
[----:B------:R-:W4:Y:S01]  /*c620*/  LDCU.U8 UR8, c[0x0][0x644] ;  /* 0x0000c880ff0877ac */ /* 0x000f220008000000 */
[----:B------:R-:W-:Y:S01]  /*c630*/  IMAD.MOV.U32 R6, RZ, RZ, 0x1 ;  /* 0x00000001ff067424 */ /* 0x000fe200078e00ff */
[----:B------:R-:W5:Y:S01]  /*c640*/  LDCU.U8 UR7, c[0x0][0x645] ;  /* 0x0000c8a0ff0777ac */ /* 0x000f620008000000 */
[----:B------:R-:W3:Y:S01]  /*c650*/  LDCU UR6, c[0x0][0x654] ;  /* 0x0000ca80ff0677ac */ /* 0x000ee20008000800 */
[----:B------:R-:W1:Y:S01]  /*c660*/  LDCU.U8 UR13, c[0x0][0x638] ;  /* 0x0000c700ff0d77ac */ /* 0x000e620008000000 */
[----:B------:R-:W1:Y:S01]  /*c670*/  LDCU.U8 UR16, c[0x0][0x650] ;  /* 0x0000ca00ff1077ac */ /* 0x000e620008000000 */
[----:B--2---:R-:W-:Y:S01]  /*c680*/  UIMAD.WIDE.U32 UR4, UR19, UR4, URZ ;  /* 0x00000004130472a5 */ /* 0x004fe2000f8e00ff */
[----:B------:R-:W2:Y:S03]  /*c690*/  LDCU.U8 UR11, c[0x0][0x639] ;  /* 0x0000c720ff0b77ac */ /* 0x000ea60008000000 */
[----:B------:R-:W-:Y:S01]  /*c6a0*/  UIADD3 UR4, UPT, UPT, -UR5, UR19, URZ ;  /* 0x0000001305047290 */ /* 0x000fe2000fffe1ff */
[----:B------:R-:W2:Y:S01]  /*c6b0*/  LDCU.U8 UR12, c[0x0][0x651] ;  /* 0x0000ca20ff0c77ac */ /* 0x000ea20008000000 */
[C---:B-1--45:R-:W-:Y:S01]  /*c6c0*/  IMAD.SHL.U32 R4, R37.reuse, 0x80, RZ ;  /* 0x0000008025047824 */ /* 0x072fe200078e00ff */
[----:B------:R-:W-:Y:S01]  /*c6d0*/  LOP3.LUT R36, R37, 0x7f, RZ, 0xc0, !PT ;  /* 0x0000007f25247812 */ /* 0x000fe200078ec0ff */
[----:B------:R-:W-:Y:S01]  /*c6e0*/  USHF.R.U32.HI UR4, URZ, UR8, UR4 ;  /* 0x00000008ff047299 */ /* 0x000fe20008011604 */
[----:B------:R-:W1:Y:S02]  /*c6f0*/  LDCU.64 UR8, c[0x0][0x630] ;  /* 0x0000c600ff0877ac */ /* 0x000e640008000a00 */
[----:B------:R-:W-:-:S02]  /*c700*/  LOP3.LUT R4, R4, 0xf80, RZ, 0xc0, !PT ;  /* 0x00000f8004047812 */ /* 0x000fc400078ec0ff */
[----:B------:R-:W-:Y:S01]  /*c710*/  SHF.R.U32.HI R3, RZ, 0x5, R36 ;  /* 0x00000005ff037819 */ /* 0x000fe20000011624 */
[----:B------:R-:W-:-:S04]  /*c720*/  UIADD3 UR4, UPT, UPT, UR5, UR4, URZ ;  /* 0x0000000405047290 */ /* 0x000fc8000fffe0ff */
[----:B------:R-:W-:Y:S01]  /*c730*/  USHF.R.U32.HI UR10, URZ, UR7, UR4 ;  /* 0x00000007ff0a7299 */ /* 0x000fe20008011604 */
[----:B------:R-:W-:Y:S01]  /*c740*/  IMAD R5, R3, 0x1000, R4 ;  /* 0x0000100003057824 */ /* 0x000fe200078e0204 */
[----:B------:R-:W4:Y:S02]  /*c750*/  LDCU UR7, c[0x0][0x63c] ;  /* 0x0000c780ff0777ac */ /* 0x000f240008000800 */
[----:B---3--:R-:W-:Y:S02]  /*c760*/  UISETP.GE.AND UP0, UPT, UR10, UR6, UPT ;  /* 0x000000060a00728c */ /* 0x008fe4000bf06270 */
[----:B------:R-:W-:Y:S02]  /*c770*/  UIADD3 UR4, UPT, UPT, -UR10, URZ, URZ ;  /* 0x000000ff0a047290 */ /* 0x000fe4000fffe1ff */
[----:B------:R-:W-:Y:S01]  /*c780*/  USEL UR6, UR13, UR16, !UP0 ;  /* 0x000000100d067287 */ /* 0x000fe2000c000000 */
[----:B------:R-:W3:Y:S03]  /*c790*/  LDCU.U8 UR16, c[0x0][0x62c] ;  /* 0x0000c580ff1077ac */ /* 0x000ee60008000000 */
[----:B------:R-:W-:-:S03]  /*c7a0*/  ULOP3.LUT UR6, UR6, 0xff, URZ, 0xc0, !UPT ;  /* 0x000000ff06067892 */ /* 0x000fc6000f8ec0ff */
[----:B-1----:R-:W1:Y:S01]  /*c7b0*/  @UP0 LDCU UR9, c[0x0][0x64c] ;  /* 0x0000c980ff0907ac */ /* 0x002e620008000800 */
[----:B----4-:R-:W-:Y:S01]  /*c7c0*/  UIMAD UR7, UR4, UR7, UR19 ;  /* 0x00000007040772a4 */ /* 0x010fe2000f8e0213 */
[----:B------:R-:W4:Y:S03]  /*c7d0*/  @UP0 LDCU UR8, c[0x0][0x648] ;  /* 0x0000c900ff0807ac */ /* 0x000f260008000800 */
[----:B-1----:R-:W-:Y:S02]  /*c7e0*/  UIMAD.WIDE.U32 UR4, UR7, UR9, URZ ;  /* 0x00000009070472a5 */ /* 0x002fe4000f8e00ff */
[----:B--2---:R-:W-:Y:S01]  /*c7f0*/  USEL UR9, UR11, UR12, !UP0 ;  /* 0x0000000c0b097287 */ /* 0x004fe2000c000000 */
[----:B------:R-:W1:Y:S01]  /*c800*/  S2UR UR11, SR_CgaCtaId ;  /* 0x00000000000b79c3 */ /* 0x000e620000008800 */
[----:B------:R-:W-:Y:S01]  /*c810*/  UIADD3 UR4, UPT, UPT, UR7, -UR5, URZ ;  /* 0x8000000507047290 */ /* 0x000fe2000fffe0ff */
[----:B------:R-:W2:Y:S03]  /*c820*/  LDCU.64 UR12, c[0x0][0x620] ;  /* 0x0000c400ff0c77ac */ /* 0x000ea60008000a00 */
[----:B------:R-:W-:-:S02]  /*c830*/  USHF.R.U32.HI UR4, URZ, UR6, UR4 ;  /* 0x00000006ff047299 */ /* 0x000fc40008011604 */
[----:B------:R-:W-:Y:S02]  /*c840*/  ULOP3.LUT UR6, UR9, 0xff, URZ, 0xc0, !UPT ;  /* 0x000000ff09067892 */ /* 0x000fe4000f8ec0ff */
[----:B------:R-:W-:Y:S01]  /*c850*/  UIADD3 UR4, UPT, UPT, UR5, UR4, URZ ;  /* 0x0000000405047290 */ /* 0x000fe2000fffe0ff */
[----:B------:R-:W5:Y:S03]  /*c860*/  LDCU UR5, c[0x0][0x628] ;  /* 0x0000c500ff0577ac */ /* 0x000f660008000800 */
[----:B------:R-:W-:-:S04]  /*c870*/  USHF.R.U32.HI UR18, URZ, UR6, UR4 ;  /* 0x00000006ff127299 */ /* 0x000fc80008011604 */
[----:B------:R-:W-:-:S04]  /*c880*/  UIADD3 UR4, UPT, UPT, -UR18, URZ, URZ ;  /* 0x000000ff12047290 */ /* 0x000fc8000fffe1ff */
[----:B----4-:R-:W-:-:S03]  /*c890*/  UIMAD UR4, UR8, UR4, UR7 ;  /* 0x00000004080472a4 */ /* 0x010fc6000f8e0207 */
[----:B------:R-:W-:Y:S01]  /*c8a0*/  UMOV UR8, 0x400 ;  /* 0x0000040000087882 */ /* 0x000fe20000000000 */
[----:B--2---:R-:W-:Y:S02]  /*c8b0*/  UIMAD UR6, UR10, UR12, UR4 ;  /* 0x0000000c0a0672a4 */ /* 0x004fe4000f8e0204 */
[----:B-1----:R-:W-:Y:S02]  /*c8c0*/  ULEA UR8, UR11, UR8, 0x18 ;  /* 0x000000080b087291 */ /* 0x002fe4000f8ec0ff */
[----:B-----5:R-:W-:Y:S02]  /*c8d0*/  UIMAD.WIDE.U32 UR4, UR6, UR5, URZ ;  /* 0x00000005060472a5 */ /* 0x020fe4000f8e00ff */
[----:B------:R-:W-:Y:S02]  /*c8e0*/  UIADD3 UR7, UPT, UPT, UR8, 0x88, URZ ;  /* 0x0000008808077890 */ /* 0x000fe4000fffe0ff */
[----:B------:R-:W-:Y:S02]  /*c8f0*/  UIADD3 UR4, UPT, UPT, UR6, -UR5, URZ ;  /* 0x8000000506047290 */ /* 0x000fe4000fffe0ff */
[----:B------:R-:W-:Y:S01]  /*c900*/  UPRMT UR10, UR17, 0x654, UR7 ;  /* 0x00000654110a7896 */ /* 0x000fe20008000007 */
[----:B------:R-:W-:Y:S01]  /*c910*/  BAR.SYNC.DEFER_BLOCKING 0x2, 0x120 ;  /* 0x0084800000007b1d */ /* 0x000fe20000010000 */
[----:B---3--:R-:W-:-:S04]  /*c920*/  USHF.R.U32.HI UR4, URZ, UR16, UR4 ;  /* 0x00000010ff047299 */ /* 0x008fc80008011604 */
[----:B------:R-:W-:Y:S01]  /*c930*/  UIADD3 UR4, UPT, UPT, UR5, UR4, URZ ;  /* 0x0000000405047290 */ /* 0x000fe2000fffe0ff */
[----:B------:R-:W1:Y:S01]  /*c940*/  LDCU UR7, c[0x0][0x60c] ;  /* 0x0000c180ff0777ac */ /* 0x000e620008000800 */
[----:B------:R-:W2:Y:S01]  /*c950*/  LDCU.U8 UR16, c[0x0][0x62d] ;  /* 0x0000c5a0ff1077ac */ /* 0x000ea20008000000 */
[----:B------:R3:W-:Y:S01]  /*c960*/  SYNCS.ARRIVE.TRANS64.RED.ART0 RZ, [UR10], R2 ;  /* 0x00000002ffff79a7 */ /* 0x0007e2000850040a */
[----:B-1----:R-:W-:Y:S02]  /*c970*/  UISETP.GE.AND UP0, UPT, UR19, UR7, UPT ;  /* 0x000000071300728c */ /* 0x002fe4000bf06270 */
[----:B--2---:R-:W-:-:S04]  /*c980*/  USHF.R.U32.HI UR16, URZ, UR16, UR4 ;  /* 0x00000010ff107299 */ /* 0x004fc80008011604 */
[----:B------:R-:W-:-:S04]  /*c990*/  UIADD3 UR4, UPT, UPT, -UR16, URZ, URZ ;  /* 0x000000ff10047290 */ /* 0x000fc8000fffe1ff */
[----:B------:R-:W-:Y:S01]  /*c9a0*/  UIMAD UR17, UR4, UR13, UR6 ;  /* 0x0000000d041172a4 */ /* 0x000fe2000f8e0206 */
[----:B---3--:R-:W-:Y:S11]  /*c9b0*/  BRA.U UP0, `(.L_x_77) ;  /* 0x0000001d00a47547 */ /* 0x008ff6000b800000 */
[----:B------:R-:W-:Y:S01]  /*c9c0*/  R2UR UR4, R0 ;  /* 0x00000000000472ca */ /* 0x000fe200000e0000 */
[----:B------:R-:W1:Y:S01]  /*c9d0*/  LDCU UR5, c[0x0][0x614] ;  /* 0x0000c280ff0577ac */ /* 0x000e620008000800 */
[----:B------:R-:W-:Y:S01]  /*c9e0*/  MOV R40, UR8 ;  /* 0x0000000800287c02 */ /* 0x000fe20008000f00 */
[----:B------:R-:W-:Y:S01]  /*c9f0*/  IMAD.SHL.U32 R3, R3, 0x200000, RZ ;  /* 0x0020000003037824 */ /* 0x000fe200078e00ff */
[----:B------:R-:W2:Y:S02]  /*ca00*/  LDCU UR11, c[0x0][0x38c] ;  /* 0x00007180ff0b77ac */ /* 0x000ea40008000800 */
[----:B------:R-:W-:Y:S01]  /*ca10*/  IADD3 R38, PT, PT, R40, 0x800, R5 ;  /* 0x0000080028267810 */ /* 0x000fe20007ffe005 */
[----:B------:R-:W3:Y:S06]  /*ca20*/  LDCU UR6, c[0x0][0x380] ;  /* 0x00007000ff0677ac */ /* 0x000eec0008000800 */
[----:B------:R-:W-:Y:S01]  /*ca30*/  ULOP3.LUT UR4, UR4, 0x3, URZ, 0xc0, !UPT ;  /* 0x0000000304047892 */ /* 0x000fe2000f8ec0ff */
[----:B------:R-:W-:Y:S01]  /*ca40*/  UMOV UR20, 0x0 ;  /* 0x0000000000147882 */ /* 0x000fe20000000000 */
[----:B------:R-:W-:-:S02]  /*ca50*/  UMOV UR21, 0x1 ;  /* 0x0000000100157882 */ /* 0x000fc40000000000 */
[----:B------:R-:W-:Y:S02]  /*ca60*/  UIADD3 UR13, UPT, UPT, UR4, 0x3, URZ ;  /* 0x00000003040d7890 */ /* 0x000fe4000fffe0ff */
[----:B-1----:R-:W-:-:S04]  /*ca70*/  UIADD3 UR5, UPT, UPT, -UR18, UR5, URZ ;  /* 0x0000000512057290 */ /* 0x002fc8000fffe1ff */
[----:B------:R-:W-:Y:S01]  /*ca80*/  IMAD.U32 R39, RZ, RZ, UR13 ;  /* 0x0000000dff277e24 */ /* 0x000fe2000f8e00ff */
[----:B--2---:R-:W-:Y:S02]  /*ca90*/  UISETP.GT.AND UP0, UPT, UR11, URZ, UPT ;  /* 0x000000ff0b00728c */ /* 0x004fe4000bf04270 */
[----:B------:R-:W-:Y:S02]  /*caa0*/  UIADD3 UR12, UPT, UPT, UR11, -0x1, URZ ;  /* 0xffffffff0b0c7890 */ /* 0x000fe4000fffe0ff */
[----:B---3--:R-:W-:Y:S01]  /*cab0*/  UIADD3 UR4, UPT, UPT, UR11, -UR6, URZ ;  /* 0x800000060b047290 */ /* 0x008fe2000fffe0ff */
[----:B------:R1:W-:Y:S01]  /*cac0*/  BAR.SYNC.DEFER_BLOCKING R39, 0x40 ;  /* 0x000100270000751d */ /* 0x0003e20000010000 */
[----:B------:R-:W-:Y:S02]  /*cad0*/  UIADD3 UR6, UPT, UPT, -UR11, URZ, URZ ;  /* 0x000000ff0b067290 */ /* 0x000fe4000fffe1ff */
[----:B------:R-:W-:Y:S02]  /*cae0*/  ULEA UR4, UR5, UR4, 0x7 ;  /* 0x0000000405047291 */ /* 0x000fe4000f8e38ff */
[----:B------:R-:W-:-:S02]  /*caf0*/  USHF.R.S32.HI UR5, URZ, 0x1f, UR6 ;  /* 0x0000001fff057899 */ /* 0x000fc40008011406 */
[----:B------:R-:W-:Y:S02]  /*cb00*/  UIADD3 UR6, UPT, UPT, -UR4, URZ, URZ ;  /* 0x000000ff04067290 */ /* 0x000fe4000fffe1ff */
[----:B------:R-:W-:Y:S02]  /*cb10*/  ULEA.HI UR11, UR5, -UR11, URZ, 0x7 ;  /* 0x8000000b050b7291 */ /* 0x000fe4000f8f38ff */
[----:B------:R-:W-:Y:S02]  /*cb20*/  USHF.R.S32.HI UR5, URZ, 0x1f, UR6 ;  /* 0x0000001fff057899 */ /* 0x000fe40008011406 */
[----:B------:R-:W-:Y:S02]  /*cb30*/  UIADD3 UR7, UPT, UPT, UR4, -0x1, URZ ;  /* 0xffffffff04077890 */ /* 0x000fe4000fffe0ff */
[----:B------:R-:W-:Y:S02]  /*cb40*/  UISETP.GT.AND UP1, UPT, UR4, URZ, UPT ;  /* 0x000000ff0400728c */ /* 0x000fe4000bf24270 */
[----:B------:R-:W-:-:S02]  /*cb50*/  USHF.R.S32.HI UR9, URZ, 0x1f, UR12 ;  /* 0x0000001fff097899 */ /* 0x000fc4000801140c */
[----:B------:R-:W-:Y:S02]  /*cb60*/  ULEA.HI UR4, UR5, -UR4, URZ, 0x7 ;  /* 0x8000000405047291 */ /* 0x000fe4000f8f38ff */
[----:B------:R-:W-:Y:S02]  /*cb70*/  USHF.R.S32.HI UR6, URZ, 0x1f, UR7 ;  /* 0x0000001fff067899 */ /* 0x000fe40008011407 */
[----:B------:R-:W-:Y:S01]  /*cb80*/  ULEA.HI UR12, UR9, UR12, URZ, 0x7 ;  /* 0x0000000c090c7291 */ /* 0x000fe2000f8f38ff */
[----:B------:R1:W-:Y:S01]  /*cb90*/  SYNCS.ARRIVE.TRANS64.ART0 RZ, [UR8+0xb8], R2 ;  /* 0x0000b802ffff79a7 */ /* 0x0003e20008500008 */
[----:B------:R-:W-:Y:S02]  /*cba0*/  USHF.R.S32.HI UR4, URZ, 0x7, UR4 ;  /* 0x00000007ff047899 */ /* 0x000fe40008011404 */
[----:B------:R-:W-:Y:S02]  /*cbb0*/  USHF.R.S32.HI UR9, URZ, 0x7, UR11 ;  /* 0x00000007ff097899 */ /* 0x000fe4000801140b */
[----:B------:R-:W-:-:S02]  /*cbc0*/  ULEA.HI UR5, UR6, UR7, URZ, 0x7 ;  /* 0x0000000706057291 */ /* 0x000fc4000f8f38ff */
[----:B------:R-:W-:Y:S02]  /*cbd0*/  UIADD3 UR6, UPT, UPT, -UR4, URZ, URZ ;  /* 0x000000ff04067290 */ /* 0x000fe4000fffe1ff */
[----:B------:R-:W-:Y:S02]  /*cbe0*/  @UP0 UIMAD.WIDE UR14, UR12, 0x2000000, UR20 ;  /* 0x020000000c0e08a5 */ /* 0x000fe4000f8e0214 */
[----:B------:R-:W-:Y:S02]  /*cbf0*/  ULEA.HI.SX32 UR5, UR5, 0x1, 0x19 ;  /* 0x0000000105057891 */ /* 0x000fe4000f8fcaff */
[----:B------:R-:W-:-:S05]  /*cc00*/  UIADD3 UR4, UPT, UPT, -UR9, URZ, URZ ;  /* 0x000000ff09047290 */ /* 0x000fca000fffe1ff */
[----:B------:R-:W-:Y:S02]  /*cc10*/  @!UP1 UMOV UR5, UR6 ;  /* 0x0000000600059c82 */ /* 0x000fe40008000000 */
[----:B------:R-:W-:Y:S02]  /*cc20*/  @UP0 UMOV UR4, UR15 ;  /* 0x0000000f00040c82 */ /* 0x000fe40008000000 */
[----:B------:R-:W-:-:S04]  /*cc30*/  UISETP.LT.AND UP0, UPT, UR5, UR4, UPT ;  /* 0x000000040500728c */ /* 0x000fc8000bf01270 */
[----:B------:R-:W-:-:S04]  /*cc40*/  USEL UR4, UR5, UR4, UP0 ;  /* 0x0000000405047287 */ /* 0x000fc80008000000 */
[----:B------:R-:W-:-:S09]  /*cc50*/  UISETP.GE.AND UP0, UPT, UR4, 0x2, UPT ;  /* 0x000000020400788c */ /* 0x000fd2000bf06270 */
[----:B-1----:R-:W-:Y:S05]  /*cc60*/  BRA.U !UP0, `(.L_x_78) ;  /* 0x0000000908207547 */ /* 0x002fea000b800000 */
[----:B------:R-:W-:Y:S01]  /*cc70*/  LEA R41, R36, UR8, 0x2 ;  /* 0x0000000824297c11 */ /* 0x000fe2000f8e10ff */
[----:B------:R-:W-:-:S12]  /*cc80*/  UIADD3 UR6, UPT, UPT, -UR4, URZ, URZ ;  /* 0x000000ff04067290 */ /* 0x000fd8000fffe1ff */
.L_x_80:
[----:B-1----:R1:W-:Y:S06]  /*cc90*/  BAR.SYNC.DEFER_BLOCKING R39, 0x40 ;  /* 0x000100270000751d */ /* 0x0023ec0000010000 */
[----:B--2---:R-:W2:Y:S02]  /*cca0*/  LDS R42, [R41+0xfc] ;  /* 0x0000fc00292a7984 */ /* 0x004ea40000000800 */
[----:B--2---:R-:W-:-:S13]  /*ccb0*/  FSETP.GEU.AND P0, PT, R42, 1, PT ;  /* 0x3f8000002a00780b */ /* 0x004fda0003f0e000 */
[----:B------:R-:W-:-:S04]  /*ccc0*/  VOTE.ANY R4, PT, !P0 ;  /* 0x0000000000047806 */ /* 0x000fc800040e0100 */
[----:B------:R-:W-:-:S13]  /*ccd0*/  ISETP.NE.AND P0, PT, R4, RZ, PT ;  /* 0x000000ff0400720c */ /* 0x000fda0003f05270 */
[----:B-1----:R-:W-:Y:S05]  /*cce0*/  @!P0 BRA `(.L_x_79) ;  /* 0x0000000400ec8947 */ /* 0x002fea0003800000 */
[C---:B------:R-:W-:Y:S02]  /*ccf0*/  R2UR UR4, R3.reuse ;  /* 0x00000000030472ca */ /* 0x040fe400000e0000 */
[----:B------:R-:W-:-:S11]  /*cd00*/  R2UR UR5, R3 ;  /* 0x00000000030572ca */ /* 0x000fd600000e0000 */
[----:B------:R-:W1:Y:S02]  /*cd10*/  LDTM.x16 R20, tmem[UR4+0x100] ;  /* 0x00010004001479ee */ /* 0x000e640008240000 */
[-C--:B-1----:R-:W-:Y:S02]  /*cd20*/  FMUL2 R20, R20.F32x2.HI_LO, R42.reuse.F32 ;  /* 0x0000002a1414724a */ /* 0x082fe40001000000 */
[-C--:B------:R-:W-:Y:S02]  /*cd30*/  FMUL2 R22, R22.F32x2.HI_LO, R42.reuse.F32 ;  /* 0x0000002a1616724a */ /* 0x080fe40001000000 */
[-C--:B------:R-:W-:Y:S02]  /*cd40*/  FMUL2 R24, R24.F32x2.HI_LO, R42.reuse.F32 ;  /* 0x0000002a1818724a */ /* 0x080fe40001000000 */
[-C--:B------:R-:W-:Y:S02]  /*cd50*/  FMUL2 R26, R26.F32x2.HI_LO, R42.reuse.F32 ;  /* 0x0000002a1a1a724a */ /* 0x080fe40001000000 */
[----:B------:R-:W-:-:S02]  /*cd60*/  FMUL2 R28, R28.F32x2.HI_LO, R42.F32 ;  /* 0x0000002a1c1c724a */ /* 0x000fc40001000000 */
[-C--:B------:R-:W-:Y:S02]  /*cd70*/  FMUL2 R30, R30.F32x2.HI_LO, R42.reuse.F32 ;  /* 0x0000002a1e1e724a */ /* 0x080fe40001000000 */
[-C--:B------:R-:W-:Y:S02]  /*cd80*/  FMUL2 R32, R32.F32x2.HI_LO, R42.reuse.F32 ;  /* 0x0000002a2020724a */ /* 0x080fe40001000000 */
[----:B------:R-:W-:-:S04]  /*cd90*/  FMUL2 R34, R34.F32x2.HI_LO, R42.F32 ;  /* 0x0000002a2222724a */ /* 0x000fc80001000000 */
[----:B------:R-:W-:Y:S01]  /*cda0*/  STTM.x16 tmem[UR5+0x100], R20 ;  /* 0x00010014000079ed */ /* 0x000fe20008240005 */
        /* <DEDUP_REMOVED lines=109> */
[----:B------:R1:W-:Y:S01]  /*d480*/  STTM.x16 tmem[UR4+0x1b0], R4 ;  /* 0x0001b004000079ed */ /* 0x0003e20008240004 */
[----:B------:R-:W2:Y:S02]  /*d490*/  FENCE.VIEW.ASYNC.T ;  /* 0x00000000000073c6 */ /* 0x000ea40000000200 */
.L_x_79:
[----:B--2---:R2:W-:Y:S01]  /*d4a0*/  SYNCS.ARRIVE.TRANS64.RED.ART0 RZ, [UR10], R2 ;  /* 0x00000002ffff79a7 */ /* 0x0045e2000850040a */
[----:B------:R-:W-:-:S04]  /*d4b0*/  UIADD3 UR6, UPT, UPT, UR6, 0x1, URZ ;  /* 0x0000000106067890 */ /* 0x000fc8000fffe0ff */
[----:B------:R-:W-:Y:S01]  /*d4c0*/  UISETP.NE.AND UP0, UPT, UR6, -0x1, UPT ;  /* 0xffffffff0600788c */ /* 0x000fe2000bf05270 */
[----:B------:R2:W-:Y:S08]  /*d4d0*/  SYNCS.ARRIVE.TRANS64.ART0 RZ, [UR8+0xb8], R2 ;  /* 0x0000b802ffff79a7 */ /* 0x0005f00008500008 */
[----:B------:R-:W-:Y:S05]  /*d4e0*/  BRA.U UP0, `(.L_x_80) ;  /* 0xfffffff500e87547 */ /* 0x000fea000b83ffff */
.L_x_78:
[----:B------:R3:W-:Y:S01]  /*d4f0*/  BAR.SYNC.DEFER_BLOCKING R39, 0x40 ;  /* 0x000100270000751d */ /* 0x0007e20000010000 */
[----:B-1----:R-:W-:Y:S01]  /*d500*/  LEA R5, R36, UR8, 0x2 ;  /* 0x0000000824057c11 */ /* 0x002fe2000f8e10ff */
[----:B------:R-:W-:Y:S02]  /*d510*/  IMAD.MOV.U32 R67, RZ, RZ, 0x10 ;  /* 0x00000010ff437424 */ /* 0x000fe400078e00ff */
[----:B------:R-:W-:Y:S02]  /*d520*/  IMAD.MOV.U32 R66, RZ, RZ, 0x20 ;  /* 0x00000020ff427424 */ /* 0x000fe400078e00ff */
[----:B------:R-:W-:Y:S01]  /*d530*/  IMAD.MOV.U32 R4, RZ, RZ, -0x80000000 ;  /* 0x80000000ff047424 */ /* 0x000fe200078e00ff */
[----:B------:R3:W1:Y:S04]  /*d540*/  LDS R61, [R5+0xfc] ;  /* 0x0000fc00053d7984 */ /* 0x0006680000000800 */
[----:B------:R3:W4:Y:S01]  /*d550*/  LDS R60, [R5+0x2fc] ;  /* 0x0002fc00053c7984 */ /* 0x0007220000000800 */
[----:B------:R3:W-:Y:S01]  /*d560*/  SYNCS.ARRIVE.TRANS64.ART0 RZ, [UR8+0xb8], R2 ;  /* 0x0000b802ffff79a7 */ /* 0x0007e20008500008 */
[----:B------:R-:W5:Y:S02]  /*d570*/  SYNCS.PHASECHK.TRANS64.TRYWAIT P2, [UR8+0xa0], RZ ;  /* 0x0000a0ffff0075a7 */ /* 0x000f640008041108 */
[----:B-----5:R-:W-:-:S05]  /*d580*/  R2P PR, R37, 0x3 ;  /* 0x0000000325007804 */ /* 0x020fca0000000000 */
[----:B------:R-:W-:Y:S02]  /*d590*/  SEL R67, R67, 0xfffffff0, !P0 ;  /* 0xfffffff043437807 */ /* 0x000fe40004000000 */
[----:B------:R-:W-:Y:S01]  /*d5a0*/  SEL R66, R66, 0xffffffe0, !P1 ;  /* 0xffffffe042427807 */ /* 0x000fe20004800000 */
[----:B-1-34-:R-:W-:Y:S06]  /*d5b0*/  @!P2 BRA `(.L_x_81) ;  /* 0x000000200074a947 */ /* 0x01afec0003800000 */
.L_x_143:
[----:B------:R-:W3:Y:S01]  /*d5c0*/  SYNCS.PHASECHK.TRANS64.TRYWAIT P0, [UR8+0xc8], R4 ;  /* 0x0000c804ff0075a7 */ /* 0x000ee20008001108 */
[----:B------:R-:W-:Y:S02]  /*d5d0*/  R2UR UR4, R3 ;  /* 0x00000000030472ca */ /* 0x000fe400000e0000 */
[----:B------:R-:W-:Y:S01]  /*d5e0*/  FSETP.NE.AND P1, PT, R61, RZ, PT ;  /* 0x000000ff3d00720b */ /* 0x000fe20003f25000 */
[----:B---3--:R-:W-:-:S12]  /*d5f0*/  @!P0 BRA `(.L_x_82) ;  /* 0x0000002000788947 */ /* 0x008fd80003800000 */
.L_x_145:
[----:B------:R-:W4:Y:S01]  /*d600*/  LDTM.x16 R20, tmem[UR4+0x100] ;  /* 0x00010004001479ee */ /* 0x000f220008240000 */
[----:B------:R-:W-:Y:S01]  /*d610*/  FSEL R39, R61, 1, P1 ;  /* 0x3f8000003d277808 */ /* 0x000fe20000800000 */
[----:B------:R-:W-:Y:S01]  /*d620*/  BSSY.RECONVERGENT B0, `(.L_x_77) ;  /* 0x0000122000007945 */ /* 0x000fe20003800200 */
[C---:B------:R-:W-:Y:S01]  /*d630*/  R2UR UR4, R3.reuse ;  /* 0x00000000030472ca */ /* 0x040fe200000e0000 */
[----:B------:R-:W-:Y:S01]  /*d640*/  @P1 MUFU.LG2 R61, R61 ;  /* 0x0000003d003d1308 */ /* 0x000fe20000000c00 */
[C---:B------:R-:W-:Y:S02]  /*d650*/  R2UR UR15, R3.reuse ;  /* 0x00000000030f72ca */ /* 0x040fe400000e0000 */
[C---:B------:R-:W-:Y:S02]  /*d660*/  R2UR UR14, R3.reuse ;  /* 0x00000000030e72ca */ /* 0x040fe400000e0000 */
[C---:B------:R-:W-:Y:S02]  /*d670*/  R2UR UR13, R3.reuse ;  /* 0x00000000030d72ca */ /* 0x040fe400000e0000 */
[C---:B------:R-:W-:Y:S01]  /*d680*/  R2UR UR12, R3.reuse ;  /* 0x00000000030c72ca */ /* 0x040fe200000e0000 */
[----:B------:R-:W4:Y:S01]  /*d690*/  MUFU.RCP R39, R39 ;  /* 0x0000002700277308 */ /* 0x000f220000001000 */
[----:B------:R-:W-:-:S02]  /*d6a0*/  R2UR UR11, R3 ;  /* 0x00000000030b72ca */ /* 0x000fc400000e0000 */
[C---:B------:R-:W-:Y:S01]  /*d6b0*/  R2UR UR9, R3.reuse ;  /* 0x00000000030972ca */ /* 0x040fe200000e0000 */
[----:B---3--:R-:W3:Y:S01]  /*d6c0*/  LDTM.x16 R4, tmem[UR4+0x110] ;  /* 0x00011004000479ee */ /* 0x008ee20008240000 */
[C---:B------:R-:W-:Y:S02]  /*d6d0*/  R2UR UR7, R3.reuse ;  /* 0x00000000030772ca */ /* 0x040fe400000e0000 */
[C---:B------:R-:W-:Y:S02]  /*d6e0*/  R2UR UR6, R3.reuse ;  /* 0x00000000030672ca */ /* 0x040fe400000e0000 */
[----:B------:R-:W-:Y:S02]  /*d6f0*/  R2UR UR5, R3 ;  /* 0x00000000030572ca */ /* 0x000fe400000e0000 */
[----:B------:R-:W-:Y:S01]  /*d700*/  LOP3.LUT P0, RZ, R37, 0x4, RZ, 0xc0, !PT ;  /* 0x0000000425ff7812 */ /* 0x000fe2000780c0ff */
[-C--:B----4-:R-:W-:Y:S02]  /*d710*/  FMUL2 R28, R28.F32x2.HI_LO, R39.reuse.F32 ;  /* 0x000000271c1c724a */ /* 0x090fe40001000000 */
[----:B------:R-:W-:-:S02]  /*d720*/  FMUL2 R34, R34.F32x2.HI_LO, R39.F32 ;  /* 0x000000272222724a */ /* 0x000fc40001000000 */
[-C--:B------:R-:W-:Y:S01]  /*d730*/  FMUL2 R32, R32.F32x2.HI_LO, R39.reuse.F32 ;  /* 0x000000272020724a */ /* 0x080fe20001000000 */
[----:B-1----:R-:W-:Y:S01]  /*d740*/  F2FP.BF16.F32.PACK_AB R40, R29, R28 ;  /* 0x0000001c1d28723e */ /* 0x002fe200000010ff */
[-C--:B------:R-:W-:Y:S01]  /*d750*/  FMUL2 R30, R30.F32x2.HI_LO, R39.reuse.F32 ;  /* 0x000000271e1e724a */ /* 0x080fe20001000000 */
[----:B------:R-:W-:Y:S01]  /*d760*/  SHF.R.U32.HI R29, RZ, 0x3, R38 ;  /* 0x00000003ff1d7819 */ /* 0x000fe20000011626 */
[-C--:B------:R-:W-:Y:S01]  /*d770*/  FMUL2 R26, R26.F32x2.HI_LO, R39.reuse.F32 ;  /* 0x000000271a1a724a */ /* 0x080fe20001000000 */
[----:B------:R-:W-:Y:S01]  /*d780*/  F2FP.BF16.F32.PACK_AB R43, R35, R34 ;  /* 0x00000022232b723e */ /* 0x000fe200000010ff */
[-C--:B------:R-:W-:Y:S01]  /*d790*/  FMUL2 R24, R24.F32x2.HI_LO, R39.reuse.F32 ;  /* 0x000000271818724a */ /* 0x080fe20001000000 */
[----:B------:R-:W-:Y:S01]  /*d7a0*/  F2FP.BF16.F32.PACK_AB R42, R33, R32 ;  /* 0x00000020212a723e */ /* 0x000fe200000010ff */
[-C--:B------:R-:W-:Y:S01]  /*d7b0*/  FMUL2 R22, R22.F32x2.HI_LO, R39.reuse.F32 ;  /* 0x000000271616724a */ /* 0x080fe20001000000 */
[----:B------:R-:W-:Y:S01]  /*d7c0*/  F2FP.BF16.F32.PACK_AB R41, R31, R30 ;  /* 0x0000001e1f29723e */ /* 0x000fe200000010ff */
[-C--:B------:R-:W-:Y:S01]  /*d7d0*/  FMUL2 R20, R20.F32x2.HI_LO, R39.reuse.F32 ;  /* 0x000000271414724a */ /* 0x080fe20001000000 */
[----:B------:R-:W-:Y:S01]  /*d7e0*/  LOP3.LUT R64, R38, 0x70, R29, 0x78, !PT ;  /* 0x0000007026407812 */ /* 0x000fe200078e781d */
[-C--:B---3--:R-:W-:Y:S01]  /*d7f0*/  FMUL2 R18, R18.F32x2.HI_LO, R39.reuse.F32 ;  /* 0x000000271212724a */ /* 0x088fe20001000000 */
[----:B------:R-:W-:Y:S01]  /*d800*/  F2FP.BF16.F32.PACK_AB R51, R27, R26 ;  /* 0x0000001a1b33723e */ /* 0x000fe200000010ff */
[-C--:B------:R-:W-:Y:S01]  /*d810*/  FMUL2 R16, R16.F32x2.HI_LO, R39.reuse.F32 ;  /* 0x000000271010724a */ /* 0x080fe20001000000 */
[----:B------:R-:W-:Y:S01]  /*d820*/  F2FP.BF16.F32.PACK_AB R50, R25, R24 ;  /* 0x000000181932723e */ /* 0x000fe200000010ff */
[-C--:B------:R-:W-:Y:S01]  /*d830*/  FMUL2 R14, R14.F32x2.HI_LO, R39.reuse.F32 ;  /* 0x000000270e0e724a */ /* 0x080fe20001000000 */
[----:B------:R-:W-:Y:S01]  /*d840*/  F2FP.BF16.F32.PACK_AB R49, R23, R22 ;  /* 0x000000161731723e */ /* 0x000fe200000010ff */
[-C--:B------:R-:W-:Y:S01]  /*d850*/  FMUL2 R10, R10.F32x2.HI_LO, R39.reuse.F32 ;  /* 0x000000270a0a724a */ /* 0x080fe20001000000 */
[----:B------:R-:W-:Y:S01]  /*d860*/  F2FP.BF16.F32.PACK_AB R48, R21, R20 ;  /* 0x000000141530723e */ /* 0x000fe200000010ff */
[-C--:B------:R-:W-:Y:S01]  /*d870*/  FMUL2 R8, R8.F32x2.HI_LO, R39.reuse.F32 ;  /* 0x000000270808724a */ /* 0x080fe20001000000 */
[----:B------:R-:W1:Y:S01]  /*d880*/  LDTM.x16 R20, tmem[UR15+0x120] ;  /* 0x0001200f001479ee */ /* 0x000e620008240000 */
[-C--:B------:R-:W-:Y:S01]  /*d890*/  FMUL2 R12, R12.F32x2.HI_LO, R39.reuse.F32 ;  /* 0x000000270c0c724a */ /* 0x080fe20001000000 */
[----:B------:R-:W-:Y:S01]  /*d8a0*/  F2FP.BF16.F32.PACK_AB R47, R19, R18 ;  /* 0x00000012132f723e */ /* 0x000fe200000010ff */
[-C--:B------:R-:W-:Y:S01]  /*d8b0*/  FMUL2 R6, R6.F32x2.HI_LO, R39.reuse.F32 ;  /* 0x000000270606724a */ /* 0x080fe20001000000 */
[----:B------:R-:W-:Y:S01]  /*d8c0*/  F2FP.BF16.F32.PACK_AB R46, R17, R16 ;  /* 0x00000010112e723e */ /* 0x000fe200000010ff */
[----:B------:R-:W-:Y:S01]  /*d8d0*/  FMUL2 R4, R4.F32x2.HI_LO, R39.F32 ;  /* 0x000000270404724a */ /* 0x000fe20001000000 */
[----:B------:R-:W-:Y:S01]  /*d8e0*/  F2FP.BF16.F32.PACK_AB R45, R15, R14 ;  /* 0x0000000e0f2d723e */ /* 0x000fe200000010ff */
[--C-:B------:R-:W-:Y:S01]  /*d8f0*/  IMAD.IADD R62, R67, 0x1, R64.reuse ;  /* 0x00000001433e7824 */ /* 0x100fe200078e0240 */
[----:B------:R-:W-:Y:S01]  /*d900*/  F2FP.BF16.F32.PACK_AB R55, R11, R10 ;  /* 0x0000000a0b37723e */ /* 0x000fe200000010ff */
[----:B------:R3:W-:Y:S01]  /*d910*/  STS.128 [R64], R48 ;  /* 0x0000003040007388 */ /* 0x0007e20000000c00 */
[----:B------:R-:W-:Y:S01]  /*d920*/  F2FP.BF16.F32.PACK_AB R54, R9, R8 ;  /* 0x000000080936723e */ /* 0x000fe200000010ff */
[----:B------:R-:W-:Y:S01]  /*d930*/  IMAD.IADD R3, R66, 0x1, R64 ;  /* 0x0000000142037824 */ /* 0x000fe200078e0240 */
[----:B------:R-:W-:Y:S01]  /*d940*/  F2FP.BF16.F32.PACK_AB R53, R7, R6 ;  /* 0x000000060735723e */ /* 0x000fe200000010ff */
[----:B------:R4:W-:Y:S01]  /*d950*/  STS.128 [R62], R40 ;  /* 0x000000283e007388 */ /* 0x0009e20000000c00 */
[----:B------:R-:W-:Y:S01]  /*d960*/  F2FP.BF16.F32.PACK_AB R52, R5, R4 ;  /* 0x000000040534723e */ /* 0x000fe200000010ff */
[----:B------:R-:W-:Y:S01]  /*d970*/  IMAD.IADD R38, R67, 0x1, R3 ;  /* 0x0000000143267824 */ /* 0x000fe200078e0203 */
[----:B------:R-:W-:Y:S01]  /*d980*/  F2FP.BF16.F32.PACK_AB R44, R13, R12 ;  /* 0x0000000c0d2c723e */ /* 0x000fe200000010ff */
[C---:B------:R-:W-:Y:S01]  /*d990*/  VIADD R63, R64.reuse, 0x40 ;  /* 0x00000040403f7836 */ /* 0x040fe20000000000 */
[----:B------:R-:W5:Y:S01]  /*d9a0*/  LDTM.x16 R4, tmem[UR14+0x130] ;  /* 0x0001300e000479ee */ /* 0x000f620008240000 */
[----:B------:R-:W-:Y:S01]  /*d9b0*/  STS.128 [R3], R52 ;  /* 0x0000003403007388 */ /* 0x000fe20000000c00 */
[----:B------:R-:W-:-:S03]  /*d9c0*/  @P0 VIADD R63, R64, 0xffffffc0 ;  /* 0xffffffc0403f0836 */ /* 0x000fc60000000000 */
[----:B------:R2:W-:Y:S01]  /*d9d0*/  STS.128 [R38], R44 ;  /* 0x0000002c26007388 */ /* 0x0005e20000000c00 */
[-C--:B-1----:R-:W-:Y:S02]  /*d9e0*/  FMUL2 R34, R34.F32x2.HI_LO, R39.reuse.F32 ;  /* 0x000000272222724a */ /* 0x082fe40001000000 */
[--C-:B------:R-:W-:Y:S02]  /*d9f0*/  IMAD.IADD R65, R67, 0x1, R63.reuse ;  /* 0x0000000143417824 */ /* 0x100fe400078e023f */
[-C--:B------:R-:W-:Y:S02]  /*da00*/  FMUL2 R32, R32.F32x2.HI_LO, R39.reuse.F32 ;  /* 0x000000272020724a */ /* 0x080fe40001000000 */
[----:B------:R-:W-:Y:S02]  /*da10*/  IMAD.IADD R66, R66, 0x1, R63 ;  /* 0x0000000142427824 */ /* 0x000fe400078e023f */
[-C--:B------:R-:W-:Y:S02]  /*da20*/  FMUL2 R30, R30.F32x2.HI_LO, R39.reuse.F32 ;  /* 0x000000271e1e724a */ /* 0x080fe40001000000 */
[----:B------:R-:W-:-:S02]  /*da30*/  FMUL2 R26, R26.F32x2.HI_LO, R39.F32 ;  /* 0x000000271a1a724a */ /* 0x000fc40001000000 */
[----:B------:R-:W-:Y:S02]  /*da40*/  IMAD.IADD R67, R67, 0x1, R66 ;  /* 0x0000000143437824 */ /* 0x000fe400078e0242 */
[-C--:B------:R-:W-:Y:S02]  /*da50*/  FMUL2 R24, R24.F32x2.HI_LO, R39.reuse.F32 ;  /* 0x000000271818724a */ /* 0x080fe40001000000 */
[-C--:B------:R-:W-:Y:S02]  /*da60*/  FMUL2 R22, R22.F32x2.HI_LO, R39.reuse.F32 ;  /* 0x000000271616724a */ /* 0x080fe40001000000 */
[-C--:B------:R-:W-:Y:S02]  /*da70*/  FMUL2 R20, R20.F32x2.HI_LO, R39.reuse.F32 ;  /* 0x000000271414724a */ /* 0x080fe40001000000 */
[-C--:B------:R-:W-:Y:S01]  /*da80*/  FMUL2 R28, R28.F32x2.HI_LO, R39.reuse.F32 ;  /* 0x000000271c1c724a */ /* 0x080fe20001000000 */
[----:B---3--:R-:W-:Y:S02]  /*da90*/  F2FP.BF16.F32.PACK_AB R51, R27, R26 ;  /* 0x0000001a1b33723e */ /* 0x008fe400000010ff */
[----:B------:R-:W-:Y:S01]  /*daa0*/  F2FP.BF16.F32.PACK_AB R50, R25, R24 ;  /* 0x000000181932723e */ /* 0x000fe200000010ff */
[-C--:B-----5:R-:W-:Y:S01]  /*dab0*/  FMUL2 R18, R18.F32x2.HI_LO, R39.reuse.F32 ;  /* 0x000000271212724a */ /* 0x0a0fe20001000000 */
[----:B----4-:R-:W-:Y:S01]  /*dac0*/  F2FP.BF16.F32.PACK_AB R43, R35, R34 ;  /* 0x00000022232b723e */ /* 0x010fe200000010ff */
[-C--:B------:R-:W-:Y:S01]  /*dad0*/  FMUL2 R16, R16.F32x2.HI_LO, R39.reuse.F32 ;  /* 0x000000271010724a */ /* 0x080fe20001000000 */
        /* <DEDUP_REMOVED lines=11> */
[----:B------:R-:W-:Y:S01]  /*db90*/  FMUL2 R12, R12.F32x2.HI_LO, R39.F32 ;  /* 0x000000270c0c724a */ /* 0x000fe20001000000 */
[----:B--2---:R-:W-:Y:S01]  /*dba0*/  F2FP.BF16.F32.PACK_AB R47, R19, R18 ;  /* 0x00000012132f723e */ /* 0x004fe200000010ff */
[----:B------:R2:W-:Y:S01]  /*dbb0*/  STS.128 [R63], R48 ;  /* 0x000000303f007388 */ /* 0x0005e20000000c00 */
[----:B------:R-:W-:-:S02]  /*dbc0*/  F2FP.BF16.F32.PACK_AB R46, R17, R16 ;  /* 0x00000010112e723e */ /* 0x000fc400000010ff */
[----:B------:R-:W-:Y:S01]  /*dbd0*/  F2FP.BF16.F32.PACK_AB R45, R15, R14 ;  /* 0x0000000e0f2d723e */ /* 0x000fe200000010ff */
[----:B------:R3:W-:Y:S01]  /*dbe0*/  STS.128 [R65], R40 ;  /* 0x0000002841007388 */ /* 0x0007e20000000c00 */
[----:B------:R-:W-:Y:S02]  /*dbf0*/  F2FP.BF16.F32.PACK_AB R55, R11, R10 ;  /* 0x0000000a0b37723e */ /* 0x000fe400000010ff */
[----:B------:R-:W-:Y:S02]  /*dc00*/  F2FP.BF16.F32.PACK_AB R54, R9, R8 ;  /* 0x000000080936723e */ /* 0x000fe400000010ff */
[----:B------:R-:W-:Y:S02]  /*dc10*/  F2FP.BF16.F32.PACK_AB R53, R7, R6 ;  /* 0x000000060735723e */ /* 0x000fe400000010ff */
[----:B------:R-:W-:Y:S02]  /*dc20*/  F2FP.BF16.F32.PACK_AB R52, R5, R4 ;  /* 0x000000040534723e */ /* 0x000fe400000010ff */
[----:B------:R-:W-:-:S02]  /*dc30*/  F2FP.BF16.F32.PACK_AB R44, R13, R12 ;  /* 0x0000000c0d2c723e */ /* 0x000fc400000010ff */
[----:B------:R-:W4:Y:S01]  /*dc40*/  LDTM.x16 R4, tmem[UR12+0x150] ;  /* 0x0001500c000479ee */ /* 0x000f220008240000 */
[----:B------:R5:W-:Y:S04]  /*dc50*/  STS.128 [R66], R52 ;  /* 0x0000003442007388 */ /* 0x000be80000000c00 */
[----:B------:R5:W-:Y:S01]  /*dc60*/  STS.128 [R67], R44 ;  /* 0x0000002c43007388 */ /* 0x000be20000000c00 */
[-C--:B-1----:R-:W-:Y:S02]  /*dc70*/  FMUL2 R34, R34.F32x2.HI_LO, R39.reuse.F32 ;  /* 0x000000272222724a */ /* 0x082fe40001000000 */
[-C--:B------:R-:W-:Y:S02]  /*dc80*/  FMUL2 R32, R32.F32x2.HI_LO, R39.reuse.F32 ;  /* 0x000000272020724a */ /* 0x080fe40001000000 */
[----:B------:R-:W-:-:S02]  /*dc90*/  FMUL2 R30, R30.F32x2.HI_LO, R39.F32 ;  /* 0x000000271e1e724a */ /* 0x000fc40001000000 */
[-C--:B------:R-:W-:Y:S02]  /*dca0*/  FMUL2 R26, R26.F32x2.HI_LO, R39.reuse.F32 ;  /* 0x000000271a1a724a */ /* 0x080fe40001000000 */
[-C--:B------:R-:W-:Y:S02]  /*dcb0*/  FMUL2 R24, R24.F32x2.HI_LO, R39.reuse.F32 ;  /* 0x000000271818724a */ /* 0x080fe40001000000 */
[-C--:B------:R-:W-:Y:S01]  /*dcc0*/  FMUL2 R22, R22.F32x2.HI_LO, R39.reuse.F32 ;  /* 0x000000271616724a */ /* 0x080fe20001000000 */
[----:B--2---:R-:W-:Y:S01]  /*dcd0*/  F2FP.BF16.F32.PACK_AB R51, R27, R26 ;  /* 0x0000001a1b33723e */ /* 0x004fe200000010ff */
[-C--:B------:R-:W-:Y:S01]  /*dce0*/  FMUL2 R20, R20.F32x2.HI_LO, R39.reuse.F32 ;  /* 0x000000271414724a */ /* 0x080fe20001000000 */
[----:B------:R-:W-:Y:S01]  /*dcf0*/  F2FP.BF16.F32.PACK_AB R50, R25, R24 ;  /* 0x000000181932723e */ /* 0x000fe200000010ff */
[-C--:B------:R-:W-:Y:S01]  /*dd00*/  FMUL2 R28, R28.F32x2.HI_LO, R39.reuse.F32 ;  /* 0x000000271c1c724a */ /* 0x080fe20001000000 */
[----:B---3--:R-:W-:Y:S02]  /*dd10*/  F2FP.BF16.F32.PACK_AB R43, R35, R34 ;  /* 0x00000022232b723e */ /* 0x008fe400000010ff */
[----:B------:R-:W-:Y:S01]  /*dd20*/  F2FP.BF16.F32.PACK_AB R42, R33, R32 ;  /* 0x00000020212a723e */ /* 0x000fe200000010ff */
[-C--:B----4-:R-:W-:Y:S01]  /*dd30*/  FMUL2 R18, R18.F32x2.HI_LO, R39.reuse.F32 ;  /* 0x000000271212724a */ /* 0x090fe20001000000 */
        /* <DEDUP_REMOVED lines=10> */
[----:B-----5:R-:W-:Y:S01]  /*dde0*/  F2FP.BF16.F32.PACK_AB R55, R11, R10 ;  /* 0x0000000a0b37723e */ /* 0x020fe200000010ff */
[-C--:B------:R-:W-:Y:S01]  /*ddf0*/  FMUL2 R4, R4.F32x2.HI_LO, R39.reuse.F32 ;  /* 0x000000270404724a */ /* 0x080fe20001000000 */
[----:B------:R-:W-:Y:S01]  /*de00*/  F2FP.BF16.F32.PACK_AB R47, R19, R18 ;  /* 0x00000012132f723e */ /* 0x000fe200000010ff */
[----:B------:R-:W-:Y:S01]  /*de10*/  FMUL2 R12, R12.F32x2.HI_LO, R39.F32 ;  /* 0x000000270c0c724a */ /* 0x000fe20001000000 */
[----:B------:R-:W-:Y:S01]  /*de20*/  F2FP.BF16.F32.PACK_AB R46, R17, R16 ;  /* 0x00000010112e723e */ /* 0x000fe200000010ff */
[----:B------:R2:W-:Y:S01]  /*de30*/  STS.128 [R64+0x4000], R48 ;  /* 0x0040003040007388 */ /* 0x0005e20000000c00 */
[----:B------:R-:W-:-:S02]  /*de40*/  F2FP.BF16.F32.PACK_AB R45, R15, R14 ;  /* 0x0000000e0f2d723e */ /* 0x000fc400000010ff */
[----:B------:R-:W-:Y:S01]  /*de50*/  F2FP.BF16.F32.PACK_AB R54, R9, R8 ;  /* 0x000000080936723e */ /* 0x000fe200000010ff */
[----:B------:R3:W-:Y:S01]  /*de60*/  STS.128 [R62+0x4000], R40 ;  /* 0x004000283e007388 */ /* 0x0007e20000000c00 */
[----:B------:R-:W-:Y:S02]  /*de70*/  F2FP.BF16.F32.PACK_AB R53, R7, R6 ;  /* 0x000000060735723e */ /* 0x000fe400000010ff */
[----:B------:R-:W-:Y:S02]  /*de80*/  F2FP.BF16.F32.PACK_AB R52, R5, R4 ;  /* 0x000000040534723e */ /* 0x000fe400000010ff */
[----:B------:R-:W-:Y:S02]  /*de90*/  F2FP.BF16.F32.PACK_AB R44, R13, R12 ;  /* 0x0000000c0d2c723e */ /* 0x000fe400000010ff */
[----:B------:R-:W4:Y:S01]  /*dea0*/  LDTM.x16 R4, tmem[UR9+0x170] ;  /* 0x00017009000479ee */ /* 0x000f220008240000 */
[----:B------:R-:W-:Y:S04]  /*deb0*/  STS.128 [R3+0x4000], R52 ;  /* 0x0040003403007388 */ /* 0x000fe80000000c00 */
[----:B------:R5:W-:Y:S01]  /*dec0*/  STS.128 [R38+0x4000], R44 ;  /* 0x0040002c26007388 */ /* 0x000be20000000c00 */
[----:B-1----:R-:W-:-:S02]  /*ded0*/  FMUL2 R34, R34.F32x2.HI_LO, R39.F32 ;  /* 0x000000272222724a */ /* 0x002fc40001000000 */
[-C--:B------:R-:W-:Y:S02]  /*dee0*/  FMUL2 R32, R32.F32x2.HI_LO, R39.reuse.F32 ;  /* 0x000000272020724a */ /* 0x080fe40001000000 */
[-C--:B------:R-:W-:Y:S02]  /*def0*/  FMUL2 R30, R30.F32x2.HI_LO, R39.reuse.F32 ;  /* 0x000000271e1e724a */ /* 0x080fe40001000000 */
[-C--:B------:R-:W-:Y:S02]  /*df00*/  FMUL2 R26, R26.F32x2.HI_LO, R39.reuse.F32 ;  /* 0x000000271a1a724a */ /* 0x080fe40001000000 */
[-C--:B------:R-:W-:Y:S02]  /*df10*/  FMUL2 R24, R24.F32x2.HI_LO, R39.reuse.F32 ;  /* 0x000000271818724a */ /* 0x080fe40001000000 */
[-C--:B------:R-:W-:Y:S02]  /*df20*/  FMUL2 R22, R22.F32x2.HI_LO, R39.reuse.F32 ;  /* 0x000000271616724a */ /* 0x080fe40001000000 */
[----:B------:R-:W-:-:S02]  /*df30*/  FMUL2 R20, R20.F32x2.HI_LO, R39.F32 ;  /* 0x000000271414724a */ /* 0x000fc40001000000 */
[-C--:B------:R-:W-:Y:S01]  /*df40*/  FMUL2 R28, R28.F32x2.HI_LO, R39.reuse.F32 ;  /* 0x000000271c1c724a */ /* 0x080fe20001000000 */
[----:B--2---:R-:W-:Y:S02]  /*df50*/  F2FP.BF16.F32.PACK_AB R51, R27, R26 ;  /* 0x0000001a1b33723e */ /* 0x004fe400000010ff */
[----:B------:R-:W-:Y:S01]  /*df60*/  F2FP.BF16.F32.PACK_AB R50, R25, R24 ;  /* 0x000000181932723e */ /* 0x000fe200000010ff */
[-C--:B----4-:R-:W-:Y:S01]  /*df70*/  FMUL2 R18, R18.F32x2.HI_LO, R39.reuse.F32 ;  /* 0x000000271212724a */ /* 0x090fe20001000000 */
[----:B---3--:R-:W-:Y:S01]  /*df80*/  F2FP.BF16.F32.PACK_AB R43, R35, R34 ;  /* 0x00000022232b723e */ /* 0x008fe200000010ff */
        /* <DEDUP_REMOVED lines=13> */
[----:B-----5:R-:W-:Y:S01]  /*e060*/  F2FP.BF16.F32.PACK_AB R47, R19, R18 ;  /* 0x00000012132f723e */ /* 0x020fe200000010ff */
[----:B------:R2:W-:Y:S01]  /*e070*/  STS.128 [R63+0x4000], R48 ;  /* 0x004000303f007388 */ /* 0x0005e20000000c00 */
[----:B------:R-:W-:Y:S01]  /*e080*/  F2FP.BF16.F32.PACK_AB R46, R17, R16 ;  /* 0x00000010112e723e */ /* 0x000fe200000010ff */
[----:B------:R-:W3:Y:S01]  /*e090*/  LDCU UR7, c[0x0][0x380] ;  /* 0x00007000ff0777ac */ /* 0x000ee20008000800 */
[----:B------:R-:W-:Y:S01]  /*e0a0*/  F2FP.BF16.F32.PACK_AB R45, R15, R14 ;  /* 0x0000000e0f2d723e */ /* 0x000fe200000010ff */
[----:B------:R4:W-:Y:S01]  /*e0b0*/  STS.128 [R65+0x4000], R40 ;  /* 0x0040002841007388 */ /* 0x0009e20000000c00 */
[----:B------:R-:W-:-:S02]  /*e0c0*/  F2FP.BF16.F32.PACK_AB R44, R13, R12 ;  /* 0x0000000c0d2c723e */ /* 0x000fc400000010ff */
[----:B------:R-:W-:Y:S02]  /*e0d0*/  F2FP.BF16.F32.PACK_AB R55, R11, R10 ;  /* 0x0000000a0b37723e */ /* 0x000fe400000010ff */
[----:B------:R-:W-:Y:S02]  /*e0e0*/  F2FP.BF16.F32.PACK_AB R54, R9, R8 ;  /* 0x000000080936723e */ /* 0x000fe400000010ff */
[----:B------:R-:W-:Y:S02]  /*e0f0*/  F2FP.BF16.F32.PACK_AB R53, R7, R6 ;  /* 0x000000060735723e */ /* 0x000fe400000010ff */
[----:B------:R-:W-:Y:S02]  /*e100*/  F2FP.BF16.F32.PACK_AB R52, R5, R4 ;  /* 0x000000040534723e */ /* 0x000fe400000010ff */
[----:B------:R-:W5:Y:S01]  /*e110*/  LDTM.x16 R4, tmem[UR6+0x190] ;  /* 0x00019006000479ee */ /* 0x000f620008240000 */
[----:B------:R-:W-:Y:S02]  /*e120*/  USHF.L.U32 UR6, UR19, 0x7, URZ ;  /* 0x0000000713067899 */ /* 0x000fe400080006ff */
[----:B------:R3:W-:Y:S01]  /*e130*/  STS.128 [R66+0x4000], R52 ;  /* 0x0040003442007388 */ /* 0x0007e20000000c00 */
[----:B-1----:R-:W-:-:S03]  /*e140*/  FMUL2 R34, R34.F32x2.HI_LO, R39.F32 ;  /* 0x000000272222724a */ /* 0x002fc60001000000 */
[----:B------:R-:W-:Y:S01]  /*e150*/  STS.128 [R67+0x4000], R44 ;  /* 0x0040002c43007388 */ /* 0x000fe20000000c00 */
[-C--:B------:R-:W-:Y:S02]  /*e160*/  FMUL2 R32, R32.F32x2.HI_LO, R39.reuse.F32 ;  /* 0x000000272020724a */ /* 0x080fe40001000000 */
[-C--:B------:R-:W-:Y:S02]  /*e170*/  FMUL2 R30, R30.F32x2.HI_LO, R39.reuse.F32 ;  /* 0x000000271e1e724a */ /* 0x080fe40001000000 */
[-C--:B------:R-:W-:Y:S02]  /*e180*/  FMUL2 R28, R28.F32x2.HI_LO, R39.reuse.F32 ;  /* 0x000000271c1c724a */ /* 0x080fe40001000000 */
[-C--:B------:R-:W-:Y:S02]  /*e190*/  FMUL2 R26, R26.F32x2.HI_LO, R39.reuse.F32 ;  /* 0x000000271a1a724a */ /* 0x080fe40001000000 */
[-C--:B------:R-:W-:Y:S01]  /*e1a0*/  FMUL2 R24, R24.F32x2.HI_LO, R39.reuse.F32 ;  /* 0x000000271818724a */ /* 0x080fe20001000000 */
[----:B--2---:R-:W-:Y:S01]  /*e1b0*/  F2FP.BF16.F32.PACK_AB R51, R35, R34 ;  /* 0x000000222333723e */ /* 0x004fe200000010ff */
[-C--:B------:R-:W-:Y:S01]  /*e1c0*/  FMUL2 R22, R22.F32x2.HI_LO, R39.reuse.F32 ;  /* 0x000000271616724a */ /* 0x080fe20001000000 */
[----:B------:R-:W-:Y:S01]  /*e1d0*/  F2FP.BF16.F32.PACK_AB R50, R33, R32 ;  /* 0x000000202132723e */ /* 0x000fe200000010ff */
[----:B------:R-:W-:Y:S01]  /*e1e0*/  FMUL2 R20, R20.F32x2.HI_LO, R39.F32 ;  /* 0x000000271414724a */ /* 0x000fe20001000000 */
[----:B------:R-:W-:-:S02]  /*e1f0*/  F2FP.BF16.F32.PACK_AB R49, R31, R30 ;  /* 0x0000001e1f31723e */ /* 0x000fc400000010ff */
[----:B------:R-:W-:Y:S01]  /*e200*/  F2FP.BF16.F32.PACK_AB R48, R29, R28 ;  /* 0x0000001c1d30723e */ /* 0x000fe200000010ff */
[-C--:B-----5:R-:W-:Y:S01]  /*e210*/  FMUL2 R18, R18.F32x2.HI_LO, R39.reuse.F32 ;  /* 0x000000271212724a */ /* 0x0a0fe20001000000 */
        /* <DEDUP_REMOVED lines=10> */
[----:B----4-:R-:W-:Y:S01]  /*e2c0*/  F2FP.BF16.F32.PACK_AB R43, R19, R18 ;  /* 0x00000012132b723e */ /* 0x010fe200000010ff */
[-C--:B------:R-:W-:Y:S01]  /*e2d0*/  FMUL2 R6, R6.F32x2.HI_LO, R39.reuse.F32 ;  /* 0x000000270606724a */ /* 0x080fe20001000000 */
[----:B------:R-:W-:Y:S01]  /*e2e0*/  F2FP.BF16.F32.PACK_AB R42, R17, R16 ;  /* 0x00000010112a723e */ /* 0x000fe200000010ff */
[----:B------:R-:W-:Y:S01]  /*e2f0*/  FMUL2 R4, R4.F32x2.HI_LO, R39.F32 ;  /* 0x000000270404724a */ /* 0x000fe20001000000 */
[----:B------:R-:W-:Y:S01]  /*e300*/  F2FP.BF16.F32.PACK_AB R41, R15, R14 ;  /* 0x0000000e0f29723e */ /* 0x000fe200000010ff */
[----:B------:R-:W2:Y:S01]  /*e310*/  LDCU UR5, c[0x0][0x614] ;  /* 0x0000c280ff0577ac */ /* 0x000ea20008000800 */
[----:B------:R-:W-:Y:S01]  /*e320*/  F2FP.BF16.F32.PACK_AB R40, R13, R12 ;  /* 0x0000000c0d28723e */ /* 0x000fe200000010ff */
[----:B------:R-:W-:Y:S01]  /*e330*/  STS.128 [R64+0x8000], R56 ;  /* 0x0080003840007388 */ /* 0x000fe20000000c00 */
[----:B---3--:R-:W-:-:S02]  /*e340*/  F2FP.BF16.F32.PACK_AB R55, R11, R10 ;  /* 0x0000000a0b37723e */ /* 0x008fc400000010ff */
[----:B------:R-:W-:Y:S01]  /*e350*/  F2FP.BF16.F32.PACK_AB R54, R9, R8 ;  /* 0x000000080936723e */ /* 0x000fe200000010ff */
[----:B------:R-:W-:Y:S01]  /*e360*/  STS.128 [R62+0x8000], R48 ;  /* 0x008000303e007388 */ /* 0x000fe20000000c00 */
[----:B------:R-:W-:Y:S02]  /*e370*/  F2FP.BF16.F32.PACK_AB R53, R7, R6 ;  /* 0x000000060735723e */ /* 0x000fe400000010ff */
[----:B------:R-:W-:Y:S02]  /*e380*/  F2FP.BF16.F32.PACK_AB R52, R5, R4 ;  /* 0x000000040534723e */ /* 0x000fe400000010ff */
[----:B------:R-:W3:Y:S01]  /*e390*/  LDTM.x16 R4, tmem[UR4+0x1b0] ;  /* 0x0001b004000479ee */ /* 0x000ee20008240000 */
[----:B------:R-:W-:Y:S02]  /*e3a0*/  ULOP3.LUT UR4, URZ, UR18, URZ, 0x33, !UPT ;  /* 0x00000012ff047292 */ /* 0x000fe4000f8e33ff */
[----:B------:R-:W-:Y:S01]  /*e3b0*/  STS.128 [R3+0x8000], R52 ;  /* 0x0080003403007388 */ /* 0x000fe20000000c00 */
[----:B-1----:R-:W-:-:S03]  /*e3c0*/  FMUL2 R26, R26.F32x2.HI_LO, R39.F32 ;  /* 0x000000271a1a724a */ /* 0x002fc60001000000 */
[----:B------:R-:W-:Y:S01]  /*e3d0*/  STS.128 [R38+0x8000], R40 ;  /* 0x0080002826007388 */ /* 0x000fe20000000c00 */
[-C--:B------:R-:W-:Y:S01]  /*e3e0*/  FMUL2 R24, R24.F32x2.HI_LO, R39.reuse.F32 ;  /* 0x000000271818724a */ /* 0x080fe20001000000 */
[----:B--2---:R-:W-:Y:S01]  /*e3f0*/  UIADD3 UR5, UPT, UPT, UR4, UR5, URZ ;  /* 0x0000000504057290 */ /* 0x004fe2000fffe0ff */
        /* <DEDUP_REMOVED lines=12> */
[----:B------:R-:W-:Y:S01]  /*e4c0*/  STS.128 [R63+0x8000], R24 ;  /* 0x008000183f007388 */ /* 0x000fe20000000c00 */
[----:B------:R-:W-:Y:S01]  /*e4d0*/  F2FP.BF16.F32.PACK_AB R33, R31, R30 ;  /* 0x0000001e1f21723e */ /* 0x000fe200000010ff */
[-C--:B---3--:R-:W-:Y:S01]  /*e4e0*/  FMUL2 R20, R4.F32x2.HI_LO, R39.reuse.F32 ;  /* 0x000000270414724a */ /* 0x088fe20001000000 */
[----:B------:R-:W-:Y:S01]  /*e4f0*/  F2FP.BF16.F32.PACK_AB R32, R29, R28 ;  /* 0x0000001c1d20723e */ /* 0x000fe200000010ff */
[-C--:B------:R-:W-:Y:S01]  /*e500*/  FMUL2 R4, R6.F32x2.HI_LO, R39.reuse.F32 ;  /* 0x000000270604724a */ /* 0x080fe20001000000 */
[----:B------:R-:W-:Y:S01]  /*e510*/  ULOP3.LUT UR4, UR6, 0x80, URZ, 0xc0, !UPT ;  /* 0x0000008006047892 */ /* 0x000fe2000f8ec0ff */
[----:B------:R-:W-:-:S02]  /*e520*/  FMUL2 R6, R10.F32x2.HI_LO, R39.F32 ;  /* 0x000000270a06724a */ /* 0x000fc40001000000 */
        /* <DEDUP_REMOVED lines=8> */
[----:B------:R-:W-:Y:S01]  /*e5b0*/  FMUL2 R14, R14.F32x2.HI_LO, R39.F32 ;  /* 0x000000270e0e724a */ /* 0x000fe20001000000 */
[----:B------:R-:W-:Y:S01]  /*e5c0*/  F2FP.BF16.F32.PACK_AB R11, R19, R18 ;  /* 0x00000012130b723e */ /* 0x000fe200000010ff */
[----:B------:R-:W-:Y:S01]  /*e5d0*/  STS.128 [R65+0x8000], R32 ;  /* 0x0080002041007388 */ /* 0x000fe20000000c00 */
[----:B------:R-:W-:Y:S01]  /*e5e0*/  F2FP.BF16.F32.PACK_AB R10, R17, R16 ;  /* 0x00000010110a723e */ /* 0x000fe200000010ff */
[----:B------:R-:W-:Y:S01]  /*e5f0*/  ULEA UR5, UR5, UR4, 0x8 ;  /* 0x0000000405057291 */ /* 0x000fe2000f8e40ff */
[----:B------:R-:W-:Y:S01]  /*e600*/  F2FP.BF16.F32.PACK_AB R9, R15, R14 ;  /* 0x0000000e0f09723e */ /* 0x000fe200000010ff */
[----:B------:R1:W-:Y:S01]  /*e610*/  STS.128 [R66+0x8000], R4 ;  /* 0x0080000442007388 */ /* 0x0003e20000000c00 */
[----:B------:R-:W-:Y:S01]  /*e620*/  F2FP.BF16.F32.PACK_AB R8, R13, R12 ;  /* 0x0000000c0d08723e */ /* 0x000fe200000010ff */
[----:B------:R-:W-:Y:S01]  /*e630*/  UIADD3 UR4, UPT, UPT, -UR5, UR7, URZ ;  /* 0x0000000705047290 */ /* 0x000fe2000fffe1ff */
[----:B------:R-:W2:Y:S01]  /*e640*/  @P1 LDC R13, c[0x0][0x600] ;  /* 0x00018000ff0d1b82 */ /* 0x000ea20000000800 */
[----:B------:R-:W-:-:S02]  /*e650*/  IMAD.MOV.U32 R12, RZ, RZ, -0x800000 ;  /* 0xff800000ff0c7424 */ /* 0x000fc400078e00ff */
[----:B------:R3:W-:Y:S02]  /*e660*/  STS.128 [R67+0x8000], R8 ;  /* 0x0080000843007388 */ /* 0x0007e40000000c00 */
[----:B------:R-:W-:Y:S01]  /*e670*/  ISETP.LT.AND P0, PT, R36, UR4, PT ;  /* 0x0000000424007c0c */ /* 0x000fe2000bf01270 */
[----:B------:R4:W-:Y:S06]  /*e680*/  MEMBAR.ALL.CTA ;  /* 0x0000000000007992 */ /* 0x0009ec0000008000 */
[----:B----4-:R-:W4:Y:S01]  /*e690*/  FENCE.VIEW.ASYNC.S ;  /* 0x00000000000073c6 */ /* 0x010f220000000000 */
[----:B--2---:R-:W-:-:S04]  /*e6a0*/  @P1 FFMA R13, R60, R13, R61 ;  /* 0x0000000d3c0d1223 */ /* 0x004fc8000000003d */
[----:B------:R-:W-:Y:S01]  /*e6b0*/  @P1 FMUL R12, R13, 0.69314718246459960938 ;  /* 0x3f3172180d0c1820 */ /* 0x000fe20000400000 */
[----:B-1----:R-:W-:Y:S01]  /*e6c0*/  IMAD.MOV.U32 R6, RZ, RZ, RZ ;  /* 0x000000ffff067224 */ /* 0x002fe200078e00ff */
[----:B----4-:R3:W-:Y:S01]  /*e6d0*/  SYNCS.ARRIVE.TRANS64.RED.ART0 RZ, [UR10], R2 ;  /* 0x00000002ffff79a7 */ /* 0x0107e2000850040a */
[----:B------:R3:W-:Y:S01]  /*e6e0*/  SYNCS.ARRIVE.TRANS64.ART0 RZ, [UR8+0xc0], R2 ;  /* 0x0000c002ffff79a7 */ /* 0x0007e20008500008 */
[----:B------:R-:W-:Y:S05]  /*e6f0*/  @!P0 BRA `(.L_x_83) ;  /* 0x0000000000508947 */ /* 0x000fea0003800000 */
[----:B------:R-:W1:Y:S01]  /*e700*/  LDC.64 R4, c[0x0][0x3c8] ;  /* 0x0000f200ff047b82 */ /* 0x000e620000000a00 */
[----:B------:R-:W-:Y:S01]  /*e710*/  USHF.R.S32.HI UR4, URZ, 0x1f, UR17 ;  /* 0x0000001fff047899 */ /* 0x000fe20008011411 */
[----:B------:R-:W-:Y:S01]  /*e720*/  HFMA2 R37, -RZ, RZ, 0, 0 ;  /* 0x00000000ff257431 */ /* 0x000fe200000001ff */
[----:B------:R-:W2:Y:S01]  /*e730*/  LDCU.64 UR6, c[0x0][0x3b0] ;  /* 0x00007600ff0677ac */ /* 0x000ea20008000a00 */
[----:B------:R-:W4:Y:S04]  /*e740*/  LDCU.64 UR10, c[0x0][0x358] ;  /* 0x00006b00ff0a77ac */ /* 0x000f280008000a00 */
[----:B---3--:R-:W3:Y:S01]  /*e750*/  LDC.64 R2, c[0x0][0x3d0] ;  /* 0x0000f400ff027b82 */ /* 0x008ee20000000a00 */
[C---:B-1----:R-:W-:Y:S01]  /*e760*/  IMAD R8, R4.reuse, UR4, RZ ;  /* 0x0000000404087c24 */ /* 0x042fe2000f8e02ff */
[----:B------:R-:W-:Y:S01]  /*e770*/  USHF.R.S32.HI UR4, URZ, 0x1f, UR16 ;  /* 0x0000001fff047899 */ /* 0x000fe20008011410 */
[----:B------:R-:W-:-:S04]  /*e780*/  IMAD.WIDE.U32 R36, R4, UR17, R36 ;  /* 0x0000001104247c25 */ /* 0x000fc8000f8e0024 */
[----:B------:R-:W-:Y:S02]  /*e790*/  IMAD R5, R5, UR17, R8 ;  /* 0x0000001105057c24 */ /* 0x000fe4000f8e0208 */
[C---:B---3--:R-:W-:Y:S01]  /*e7a0*/  IMAD R4, R2.reuse, UR4, RZ ;  /* 0x0000000402047c24 */ /* 0x048fe2000f8e02ff */
[----:B------:R-:W-:Y:S02]  /*e7b0*/  USHF.R.S32.HI UR4, URZ, 0x1f, UR5 ;  /* 0x0000001fff047899 */ /* 0x000fe40008011405 */
[----:B------:R-:W-:Y:S01]  /*e7c0*/  IADD3 R37, PT, PT, R37, R5, RZ ;  /* 0x0000000525257210 */ /* 0x000fe20007ffe0ff */
[----:B------:R-:W-:Y:S02]  /*e7d0*/  IMAD R3, R3, UR16, R4 ;  /* 0x0000001003037c24 */ /* 0x000fe4000f8e0204 */
[----:B------:R-:W-:-:S03]  /*e7e0*/  IMAD.WIDE.U32 R36, R2, UR16, R36 ;  /* 0x0000001002247c25 */ /* 0x000fc6000f8e0024 */
[----:B------:R-:W-:-:S04]  /*e7f0*/  IADD3 R2, P0, PT, R36, UR5, RZ ;  /* 0x0000000524027c10 */ /* 0x000fc8000ff1e0ff */
[----:B------:R-:W-:Y:S02]  /*e800*/  IADD3.X R3, PT, PT, R37, UR4, R3, P0, !PT ;  /* 0x0000000425037c10 */ /* 0x000fe400087fe403 */
[----:B--2---:R-:W-:-:S04]  /*e810*/  LEA R4, P0, R2, UR6, 0x2 ;  /* 0x0000000602047c11 */ /* 0x004fc8000f8010ff */
[----:B------:R-:W-:-:S05]  /*e820*/  LEA.HI.X R5, R2, UR7, R3, 0x2, P0 ;  /* 0x0000000702057c11 */ /* 0x000fca00080f1403 */
[----:B----4-:R1:W-:Y:S04]  /*e830*/  STG.E desc[UR10][R4.64], R12 ;  /* 0x0000000c04007986 */ /* 0x0103e8000c10190a */
.L_x_83:
[----:B------:R-:W-:Y:S05]  /*e840*/  BSYNC.RECONVERGENT B0 ;  /* 0x0000000000007941 */ /* 0x000fea0003800200 */
.L_x_77:
[----:B------:R-:W-:-:S04]  /*e850*/  SHF.L.U32 R6, R6, 0x1f, RZ ;  /* 0x0000001f06067819 */ /* 0x000fc800000006ff */
[----:B------:R-:W2:Y:S02]  /*e860*/  SYNCS.PHASECHK.TRANS64.TRYWAIT P0, [UR8+0xc8], R6 ;  /* 0x0000c806ff0075a7 */ /* 0x000ea40008001108 */
[----:B--2---:R-:W-:Y:S05]  /*e870*/  @!P0 BRA `(.L_x_84) ;  /* 0x0000000c00f48947 */ /* 0x004fea0003800000 */
.L_x_147:
[----:B------:R-:W-:Y:S06]  /*e880*/  BAR.ARV 0x2, 0x120 ;  /* 0x0084800000007b1d */ /* 0x000fec0000002000 */
[----:B------:R-:W-:Y:S05]  /*e890*/  BRA `(.L_x_85) ;  /* 0x0000000000347947 */ /* 0x000fea0003800000 */
.L_x_76:
[----:B------:R-:W-:Y:S05]  /*e8a0*/  BRA.U UP0, `(.L_x_86) ;  /* 0x00000001002c7547 */ /* 0x000fea000b800000 */
[----:B-1----:R-:W1:Y:S01]  /*e8b0*/  S2UR UR4, SR_CgaCtaId ;  /* 0x00000000000479c3 */ /* 0x002e620000008800 */
        /* <DEDUP_REMOVED lines=10> */
.L_x_86:
[----:B------:R-:W-:Y:S01]  /*e960*/  NOP ;  /* 0x0000000000007918 */ /* 0x000fe20000000000 */
.L_x_85:
[----:B-1----:R-:W-:-:S13]  /*e970*/  R2UR UR4, R0 ;  /* 0x00000000000472ca */ /* 0x002fda00000e0000 */
[----:B------:R-:W-:-:S09]  /*e980*/  UISETP.NE.AND UP0, UPT, UR4, 0xc, UPT ;  /* 0x0000000c0400788c */ /* 0x000fd2000bf05270 */
        /* <DEDUP_REMOVED lines=10> */
[----:B-1----:R1:W4:Y:S01]  /*ea30*/  SYNCS.EXCH.64 URZ, [UR6+0xf0], UR4 ;  /* 0x0000f00406ff75b2 */ /* 0x0023220008000100 */
[----:B------:R-:W-:Y:S01]  /*ea40*/  NOP ;  /* 0x0000000000007918 */ /* 0x000fe20000000000 */
.L_x_87:
[----:B------:R-:W-:Y:S01]  /*ea50*/  NOP ;  /* 0x0000000000007918 */ /* 0x000fe20000000000 */
[----:B-1----:R-:W-:Y:S05]  /*ea60*/  EXIT ;  /* 0x000000000000794d */ /* 0x002fea0003800000 */
.L_x_12:
[----:B------:R-:W-:Y:S01]  /*ea70*/  HFMA2 R8, -RZ, RZ, -0.0 , 0 ;  /* 0x80000000ff087431 */ /* 0x000fe200000001ff */
[----:B------:R-:W-:Y:S02]  /*ea80*/  MOV R4, UR7 ;  /* 0x0000000700047c02 */ /* 0x000fe40008000f00 */
[----:B------:R-:W-:-:S07]  /*ea90*/  MOV R9, 0x80000000 ;  /* 0x8000000000097802 */ /* 0x000fce0000000f00 */
.L_x_88:
[----:B-1----:R1:W2:Y:S02]  /*eaa0*/  SYNCS.PHASECHK.TRANS64.TRYWAIT P0, [R4+URZ+0x48], R9 ;  /* 0x00004809040075a7 */ /* 0x0022a400080011ff */
[----:B--2---:R-:W-:Y:S05]  /*eab0*/  @!P0 NANOSLEEP.SYNCS 0x989680 ;  /* 0x009896800000895d */ /* 0x004fea0003900000 */
[----:B------:R-:W2:Y:S02]  /*eac0*/  @!P0 SYNCS.PHASECHK.TRANS64 P0, [R4+URZ+0x48], R9 ;  /* 0x00004809040085a7 */ /* 0x000ea400080010ff */
[----:B--2---:R-:W-:Y:S05]  /*ead0*/  @!P0 BRA `(.L_x_88) ;  /* 0xfffffffc00f08947 */ /* 0x004fea000383ffff */
[----:B------:R-:W-:Y:S05]  /*eae0*/  BRA `(.L_x_89) ;  /* 0xffffff2400d87947 */ /* 0x000fea000383ffff */
.L_x_14:
[----:B------:R-:W-:Y:S01]  /*eaf0*/  HFMA2 R8, -RZ, RZ, -0.0 , 0 ;  /* 0x80000000ff087431 */ /* 0x000fe200000001ff */
[----:B-12---:R-:W-:Y:S02]  /*eb00*/  MOV R4, UR7 ;  /* 0x0000000700047c02 */ /* 0x006fe40008000f00 */
[----:B------:R-:W-:-:S07]  /*eb10*/  MOV R9, 0x80000000 ;  /* 0x8000000000097802 */ /* 0x000fce0000000f00 */
.L_x_90:
[----:B-1----:R1:W2:Y:S02]  /*eb20*/  SYNCS.PHASECHK.TRANS64.TRYWAIT P0, [R4+URZ+0x8], R9 ;  /* 0x00000809040075a7 */ /* 0x0022a400080011ff */
[----:B--2---:R-:W-:Y:S05]  /*eb30*/  @!P0 NANOSLEEP.SYNCS 0x989680 ;  /* 0x009896800000895d */ /* 0x004fea0003900000 */
[----:B------:R-:W2:Y:S02]  /*eb40*/  @!P0 SYNCS.PHASECHK.TRANS64 P0, [R4+URZ+0x8], R9 ;  /* 0x00000809040085a7 */ /* 0x000ea400080010ff */
[----:B--2---:R-:W-:Y:S05]  /*eb50*/  @!P0 BRA `(.L_x_90) ;  /* 0xfffffffc00f08947 */ /* 0x004fea000383ffff */
[----:B------:R-:W-:Y:S05]  /*eb60*/  BRA `(.L_x_91) ;  /* 0xffffff2800687947 */ /* 0x000fea000383ffff */
.L_x_16:
[----:B------:R-:W-:Y:S01]  /*eb70*/  HFMA2 R8, -RZ, RZ, -0.0 , 0 ;  /* 0x80000000ff087431 */ /* 0x000fe200000001ff */
[----:B--23--:R-:W-:Y:S02]  /*eb80*/  MOV R4, UR7 ;  /* 0x0000000700047c02 */ /* 0x00cfe40008000f00 */
[----:B------:R-:W-:-:S07]  /*eb90*/  MOV R9, 0x80000000 ;  /* 0x8000000000097802 */ /* 0x000fce0000000f00 */
.L_x_92:
[----:B-1----:R1:W2:Y:S02]  /*eba0*/  SYNCS.PHASECHK.TRANS64.TRYWAIT P0, [R4+URZ+0x50], R9 ;  /* 0x00005009040075a7 */ /* 0x0022a400080011ff */
[----:B--2---:R-:W-:Y:S05]  /*ebb0*/  @!P0 NANOSLEEP.SYNCS 0x989680 ;  /* 0x009896800000895d */ /* 0x004fea0003900000 */
[----:B------:R-:W2:Y:S02]  /*ebc0*/  @!P0 SYNCS.PHASECHK.TRANS64 P0, [R4+URZ+0x50], R9 ;  /* 0x00005009040085a7 */ /* 0x000ea400080010ff */
[----:B--2---:R-:W-:Y:S05]  /*ebd0*/  @!P0 BRA `(.L_x_92) ;  /* 0xfffffffc00f08947 */ /* 0x004fea000383ffff */
[----:B------:R-:W-:Y:S05]  /*ebe0*/  BRA `(.L_x_93) ;  /* 0xffffff2800e47947 */ /* 0x000fea000383ffff */
.L_x_18:
[----:B--234-:R-:W-:Y:S02]  /*ebf0*/  MOV R4, UR5 ;  /* 0x0000000500047c02 */ /* 0x01cfe40008000f00 */
[----:B------:R-:W-:-:S07]  /*ec00*/  MOV R11, R10 ;  /* 0x0000000a000b7202 */ /* 0x000fce0000000f00 */
.L_x_94:
[----:B-1----:R1:W2:Y:S02]  /*ec10*/  SYNCS.PHASECHK.TRANS64.TRYWAIT P0, [R4+URZ+0x48], R11 ;  /* 0x0000480b040075a7 */ /* 0x0022a400080011ff */
[----:B--2---:R-:W-:Y:S05]  /*ec20*/  @!P0 NANOSLEEP.SYNCS 0x989680 ;  /* 0x009896800000895d */ /* 0x004fea0003900000 */
[----:B------:R-:W2:Y:S02]  /*ec30*/  @!P0 SYNCS.PHASECHK.TRANS64 P0, [R4+URZ+0x48], R11 ;  /* 0x0000480b040085a7 */ /* 0x000ea400080010ff */
[----:B--2---:R-:W-:Y:S05]  /*ec40*/  @!P0 BRA `(.L_x_94) ;  /* 0xfffffffc00f08947 */ /* 0x004fea000383ffff */
[----:B------:R-:W-:Y:S05]  /*ec50*/  BRA `(.L_x_95) ;  /* 0xffffff2c00c07947 */ /* 0x000fea000383ffff */
.L_x_20:
[----:B---345:R-:W-:Y:S02]  /*ec60*/  MOV R4, UR4 ;  /* 0x0000000400047c02 */ /* 0x038fe40008000f00 */
[-C--:B------:R-:W-:Y:S02]  /*ec70*/  MOV R10, R7.reuse ;  /* 0x00000007000a7202 */ /* 0x080fe40000000f00 */
[----:B------:R-:W-:-:S07]  /*ec80*/  MOV R11, R7 ;  /* 0x00000007000b7202 */ /* 0x000fce0000000f00 */
.L_x_96:
[----:B-1----:R1:W2:Y:S02]  /*ec90*/  SYNCS.PHASECHK.TRANS64.TRYWAIT P0, [R4+URZ+0x48], R11 ;  /* 0x0000480b040075a7 */ /* 0x0022a400080011ff */
[----:B--2---:R-:W-:Y:S05]  /*eca0*/  @!P0 NANOSLEEP.SYNCS 0x989680 ;  /* 0x009896800000895d */ /* 0x004fea0003900000 */
[----:B------:R-:W2:Y:S02]  /*ecb0*/  @!P0 SYNCS.PHASECHK.TRANS64 P0, [R4+URZ+0x48], R11 ;  /* 0x0000480b040085a7 */ /* 0x000ea400080010ff */
[----:B--2---:R-:W-:Y:S05]  /*ecc0*/  @!P0 BRA `(.L_x_96) ;  /* 0xfffffffc00f08947 */ /* 0x004fea000383ffff */
[----:B------:R-:W-:Y:S05]  /*ecd0*/  BRA `(.L_x_97) ;  /* 0xffffff2c00e87947 */ /* 0x000fea000383ffff */
.L_x_23:
[----:B--2345:R-:W-:Y:S02]  /*ece0*/  MOV R4, UR5 ;  /* 0x0000000500047c02 */ /* 0x03cfe40008000f00 */
[----:B------:R-:W-:-:S07]  /*ecf0*/  MOV R11, R10 ;  /* 0x0000000a000b7202 */ /* 0x000fce0000000f00 */
.L_x_98:
[----:B-1----:R1:W2:Y:S02]  /*ed00*/  SYNCS.PHASECHK.TRANS64.TRYWAIT P0, [R4+URZ+0x48], R11 ;  /* 0x0000480b040075a7 */ /* 0x0022a400080011ff */
[----:B--2---:R-:W-:Y:S05]  /*ed10*/  @!P0 NANOSLEEP.SYNCS 0x989680 ;  /* 0x009896800000895d */ /* 0x004fea0003900000 */
[----:B------:R-:W2:Y:S02]  /*ed20*/  @!P0 SYNCS.PHASECHK.TRANS64 P0, [R4+URZ+0x48], R11 ;  /* 0x0000480b040085a7 */ /* 0x000ea400080010ff */
[----:B--2---:R-:W-:Y:S05]  /*ed30*/  @!P0 BRA `(.L_x_98) ;  /* 0xfffffffc00f08947 */ /* 0x004fea000383ffff */
[----:B------:R-:W-:Y:S05]  /*ed40*/  BRA `(.L_x_99) ;  /* 0xffffff3000e07947 */ /* 0x000fea000383ffff */
.L_x_25:
[----:B------:R-:W-:Y:S02]  /*ed50*/  MOV R4, UR4 ;  /* 0x0000000400047c02 */ /* 0x000fe40008000f00 */
[----:B------:R-:W-:-:S07]  /*ed60*/  MOV R9, R8 ;  /* 0x0000000800097202 */ /* 0x000fce0000000f00 */
.L_x_100:
[----:B-1----:R1:W2:Y:S02]  /*ed70*/  SYNCS.PHASECHK.TRANS64.TRYWAIT P0, [R4+URZ+0x8], R9 ;  /* 0x00000809040075a7 */ /* 0x0022a400080011ff */
[----:B--2---:R-:W-:Y:S05]  /*ed80*/  @!P0 NANOSLEEP.SYNCS 0x989680 ;  /* 0x009896800000895d */ /* 0x004fea0003900000 */
[----:B------:R-:W2:Y:S02]  /*ed90*/  @!P0 SYNCS.PHASECHK.TRANS64 P0, [R4+URZ+0x8], R9 ;  /* 0x00000809040085a7 */ /* 0x000ea400080010ff */
[----:B--2---:R-:W-:Y:S05]  /*eda0*/  @!P0 BRA `(.L_x_100) ;  /* 0xfffffffc00f08947 */ /* 0x004fea000383ffff */
[----:B------:R-:W-:Y:S05]  /*edb0*/  BRA `(.L_x_101) ;  /* 0xffffff3000e47947 */ /* 0x000fea000383ffff */
.L_x_27:
[----:B--2345:R-:W-:Y:S02]  /*edc0*/  MOV R4, UR4 ;  /* 0x0000000400047c02 */ /* 0x03cfe40008000f00 */
[----:B------:R-:W-:-:S07]  /*edd0*/  MOV R9, R8 ;  /* 0x0000000800097202 */ /* 0x000fce0000000f00 */
.L_x_102:
[----:B-1----:R1:W2:Y:S02]  /*ede0*/  SYNCS.PHASECHK.TRANS64.TRYWAIT P0, [R4+URZ+0x8], R9 ;  /* 0x00000809040075a7 */ /* 0x0022a400080011ff */
[----:B--2---:R-:W-:Y:S05]  /*edf0*/  @!P0 NANOSLEEP.SYNCS 0x989680 ;  /* 0x009896800000895d */ /* 0x004fea0003900000 */
[----:B------:R-:W2:Y:S02]  /*ee00*/  @!P0 SYNCS.PHASECHK.TRANS64 P0, [R4+URZ+0x8], R9 ;  /* 0x00000809040085a7 */ /* 0x000ea400080010ff */
[----:B--2---:R-:W-:Y:S05]  /*ee10*/  @!P0 BRA `(.L_x_102) ;  /* 0xfffffffc00f08947 */ /* 0x004fea000383ffff */
[----:B------:R-:W-:Y:S05]  /*ee20*/  BRA `(.L_x_26) ;  /* 0xffffff3000e87947 */ /* 0x000fea000383ffff */
.L_x_34:
[----:B------:R-:W-:-:S07]  /*ee30*/  MOV R13, R12 ;  /* 0x0000000c000d7202 */ /* 0x000fce0000000f00 */
.L_x_103:
[----:B-1----:R1:W2:Y:S02]  /*ee40*/  SYNCS.PHASECHK.TRANS64.TRYWAIT P0, [R8+URZ], R13 ;  /* 0x0000000d080075a7 */ /* 0x0022a400080011ff */
[----:B--2---:R-:W-:Y:S05]  /*ee50*/  @!P0 NANOSLEEP.SYNCS 0x989680 ;  /* 0x009896800000895d */ /* 0x004fea0003900000 */
[----:B------:R-:W2:Y:S02]  /*ee60*/  @!P0 SYNCS.PHASECHK.TRANS64 P0, [R8+URZ], R13 ;  /* 0x0000000d080085a7 */ /* 0x000ea400080010ff */
[----:B--2---:R-:W-:Y:S05]  /*ee70*/  @!P0 BRA `(.L_x_103) ;  /* 0xfffffffc00f08947 */ /* 0x004fea000383ffff */
[----:B------:R-:W-:Y:S05]  /*ee80*/  BRA `(.L_x_33) ;  /* 0xffffff3400bc7947 */ /* 0x000fea000383ffff */
.L_x_37:
[----:B------:R-:W-:-:S07]  /*ee90*/  MOV R9, R8 ;  /* 0x0000000800097202 */ /* 0x000fce0000000f00 */
.L_x_104:
[----:B-1----:R1:W2:Y:S02]  /*eea0*/  SYNCS.PHASECHK.TRANS64.TRYWAIT P0, [R5+URZ], R9 ;  /* 0x00000009050075a7 */ /* 0x0022a400080011ff */
[----:B--2---:R-:W-:Y:S05]  /*eeb0*/  @!P0 NANOSLEEP.SYNCS 0x989680 ;  /* 0x009896800000895d */ /* 0x004fea0003900000 */
[----:B------:R-:W2:Y:S02]  /*eec0*/  @!P0 SYNCS.PHASECHK.TRANS64 P0, [R5+URZ], R9 ;  /* 0x00000009050085a7 */ /* 0x000ea400080010ff */
[----:B--2---:R-:W-:Y:S05]  /*eed0*/  @!P0 BRA `(.L_x_104) ;  /* 0xfffffffc00f08947 */ /* 0x004fea000383ffff */
[----:B------:R-:W-:Y:S05]  /*eee0*/  BRA `(.L_x_36) ;  /* 0xffffff3800347947 */ /* 0x000fea000383ffff */
.L_x_39:
[----:B------:R-:W-:-:S07]  /*eef0*/  MOV R4, UR4 ;  /* 0x0000000400047c02 */ /* 0x000fce0008000f00 */
.L_x_105:
[----:B-1----:R1:W2:Y:S02]  /*ef00*/  SYNCS.PHASECHK.TRANS64.TRYWAIT P0, [R4+URZ], RZ ;  /* 0x000000ff040075a7 */ /* 0x0022a400080011ff */
[----:B--2---:R-:W-:Y:S05]  /*ef10*/  @!P0 NANOSLEEP.SYNCS 0x989680 ;  /* 0x009896800000895d */ /* 0x004fea0003900000 */
[----:B------:R-:W2:Y:S02]  /*ef20*/  @!P0 SYNCS.PHASECHK.TRANS64 P0, [R4+URZ], RZ ;  /* 0x000000ff040085a7 */ /* 0x000ea400080010ff */
[----:B--2---:R-:W-:Y:S05]  /*ef30*/  @!P0 BRA `(.L_x_105) ;  /* 0xfffffffc00f08947 */ /* 0x004fea000383ffff */
[----:B------:R-:W-:Y:S05]  /*ef40*/  BRA `(.L_x_106) ;  /* 0xffffff3c00d07947 */ /* 0x000fea000383ffff */
.L_x_40:
[----:B------:R-:W-:-:S07]  /*ef50*/  MOV R4, UR4 ;  /* 0x0000000400047c02 */ /* 0x000fce0008000f00 */
.L_x_107:
[----:B-1----:R1:W2:Y:S02]  /*ef60*/  SYNCS.PHASECHK.TRANS64.TRYWAIT P0, [R4+URZ+0x10], RZ ;  /* 0x000010ff040075a7 */ /* 0x0022a400080011ff */
[----:B--2---:R-:W-:Y:S05]  /*ef70*/  @!P0 NANOSLEEP.SYNCS 0x989680 ;  /* 0x009896800000895d */ /* 0x004fea0003900000 */
[----:B------:R-:W2:Y:S02]  /*ef80*/  @!P0 SYNCS.PHASECHK.TRANS64 P0, [R4+URZ+0x10], RZ ;  /* 0x000010ff040085a7 */ /* 0x000ea400080010ff */
[----:B--2---:R-:W-:Y:S05]  /*ef90*/  @!P0 BRA `(.L_x_107) ;  /* 0xfffffffc00f08947 */ /* 0x004fea000383ffff */
[----:B------:R-:W-:Y:S05]  /*efa0*/  BRA `(.L_x_108) ;  /* 0xffffff4000a07947 */ /* 0x000fea000383ffff */
.L_x_42:
[----:B------:R-:W-:Y:S02]  /*efb0*/  MOV R17, UR18 ;  /* 0x0000001200117c02 */ /* 0x000fe40008000f00 */
[----:B------:R-:W-:Y:S07]  /*efc0*/  MOV R22, R23 ;  /* 0x0000001700167202 */ /* 0x000fee0000000f00 */
.L_x_109:
[----:B-1----:R1:W2:Y:S02]  /*efd0*/  SYNCS.PHASECHK.TRANS64.TRYWAIT P0, [R17+URZ+0x10], R23 ;  /* 0x00001017110075a7 */ /* 0x0022a400080011ff */
[----:B--2---:R-:W-:Y:S05]  /*efe0*/  @!P0 NANOSLEEP.SYNCS 0x989680 ;  /* 0x009896800000895d */ /* 0x004fea0003900000 */
[----:B------:R-:W2:Y:S02]  /*eff0*/  @!P0 SYNCS.PHASECHK.TRANS64 P0, [R17+URZ+0x10], R23 ;  /* 0x00001017110085a7 */ /* 0x000ea400080010ff */
[----:B--2---:R-:W-:Y:S05]  /*f000*/  @!P0 BRA `(.L_x_109) ;  /* 0xfffffffc00f08947 */ /* 0x004fea000383ffff */
[----:B------:R-:W-:Y:S05]  /*f010*/  BRA `(.L_x_110) ;  /* 0xffffff4800187947 */ /* 0x000fea000383ffff */
.L_x_43:
[----:B------:R-:W-:Y:S02]  /*f020*/  MOV R22, UR7 ;  /* 0x0000000700167c02 */ /* 0x000fe40008000f00 */
[----:B------:R-:W-:Y:S02]  /*f030*/  MOV R23, UR7 ;  /* 0x0000000700177c02 */ /* 0x000fe40008000f00 */
[----:B------:R-:W-:Y:S07]  /*f040*/  MOV R17, UR4 ;  /* 0x0000000400117c02 */ /* 0x000fee0008000f00 */
.L_x_111:
[----:B-1----:R1:W2:Y:S02]  /*f050*/  SYNCS.PHASECHK.TRANS64.TRYWAIT P0, [R17+URZ+0x88], R23 ;  /* 0x00008817110075a7 */ /* 0x0022a400080011ff */
[----:B--2---:R-:W-:Y:S05]  /*f060*/  @!P0 NANOSLEEP.SYNCS 0x989680 ;  /* 0x009896800000895d */ /* 0x004fea0003900000 */
[----:B------:R-:W2:Y:S02]  /*f070*/  @!P0 SYNCS.PHASECHK.TRANS64 P0, [R17+URZ+0x88], R23 ;  /* 0x00008817110085a7 */ /* 0x000ea400080010ff */
[----:B--2---:R-:W-:Y:S05]  /*f080*/  @!P0 BRA `(.L_x_111) ;  /* 0xfffffffc00f08947 */ /* 0x004fea000383ffff */
[----:B------:R-:W-:Y:S05]  /*f090*/  BRA `(.L_x_112) ;  /* 0xffffff4800187947 */ /* 0x000fea000383ffff */
.L_x_44:
[----:B------:R-:W-:Y:S02]  /*f0a0*/  MOV R22, UR7 ;  /* 0x0000000700167c02 */ /* 0x000fe40008000f00 */
[----:B------:R-:W-:Y:S02]  /*f0b0*/  MOV R23, UR7 ;  /* 0x0000000700177c02 */ /* 0x000fe40008000f00 */
[----:B------:R-:W-:Y:S07]  /*f0c0*/  MOV R17, UR4 ;  /* 0x0000000400117c02 */ /* 0x000fee0008000f00 */
.L_x_113:
[----:B-1----:R1:W2:Y:S02]  /*f0d0*/  SYNCS.PHASECHK.TRANS64.TRYWAIT P0, [R17+URZ+0x90], R23 ;  /* 0x00009017110075a7 */ /* 0x0022a400080011ff */
[----:B--2---:R-:W-:Y:S05]  /*f0e0*/  @!P0 NANOSLEEP.SYNCS 0x989680 ;  /* 0x009896800000895d */ /* 0x004fea0003900000 */
[----:B------:R-:W2:Y:S02]  /*f0f0*/  @!P0 SYNCS.PHASECHK.TRANS64 P0, [R17+URZ+0x90], R23 ;  /* 0x00009017110085a7 */ /* 0x000ea400080010ff */
[----:B--2---:R-:W-:Y:S05]  /*f100*/  @!P0 BRA `(.L_x_113) ;  /* 0xfffffffc00f08947 */ /* 0x004fea000383ffff */
[----:B------:R-:W-:Y:S05]  /*f110*/  BRA `(.L_x_114) ;  /* 0xffffff48009c7947 */ /* 0x000fea000383ffff */
.L_x_45:
[----:B------:R-:W-:Y:S02]  /*f120*/  MOV R17, UR21 ;  /* 0x0000001500117c02 */ /* 0x000fe40008000f00 */
[----:B------:R-:W-:Y:S07]  /*f130*/  MOV R22, R23 ;  /* 0x0000001700167202 */ /* 0x000fee0000000f00 */
.L_x_115:
[----:B-1----:R1:W2:Y:S02]  /*f140*/  SYNCS.PHASECHK.TRANS64.TRYWAIT P0, [R17+URZ+0x10], R23 ;  /* 0x00001017110075a7 */ /* 0x0022a400080011ff */
[----:B--2---:R-:W-:Y:S05]  /*f150*/  @!P0 NANOSLEEP.SYNCS 0x989680 ;  /* 0x009896800000895d */ /* 0x004fea0003900000 */
[----:B------:R-:W2:Y:S02]  /*f160*/  @!P0 SYNCS.PHASECHK.TRANS64 P0, [R17+URZ+0x10], R23 ;  /* 0x00001017110085a7 */ /* 0x000ea400080010ff */
[----:B--2---:R-:W-:Y:S05]  /*f170*/  @!P0 BRA `(.L_x_115) ;  /* 0xfffffffc00f08947 */ /* 0x004fea000383ffff */
[----:B------:R-:W-:Y:S05]  /*f180*/  BRA `(.L_x_116) ;  /* 0xffffff4800e07947 */ /* 0x000fea000383ffff */
.L_x_47:
[----:B-1----:R-:W-:Y:S02]  /*f190*/  MOV R4, UR18 ;  /* 0x0000001200047c02 */ /* 0x002fe40008000f00 */
[----:B------:R-:W-:-:S07]  /*f1a0*/  MOV R11, R10 ;  /* 0x0000000a000b7202 */ /* 0x000fce0000000f00 */
.L_x_117:
[----:B-1----:R1:W3:Y:S02]  /*f1b0*/  SYNCS.PHASECHK.TRANS64.TRYWAIT P0, [R4+URZ+0x10], R11 ;  /* 0x0000100b040075a7 */ /* 0x0022e400080011ff */
[----:B---3--:R-:W-:Y:S05]  /*f1c0*/  @!P0 NANOSLEEP.SYNCS 0x989680 ;  /* 0x009896800000895d */ /* 0x008fea0003900000 */
[----:B------:R-:W3:Y:S02]  /*f1d0*/  @!P0 SYNCS.PHASECHK.TRANS64 P0, [R4+URZ+0x10], R11 ;  /* 0x0000100b040085a7 */ /* 0x000ee400080010ff */
[----:B---3--:R-:W-:Y:S05]  /*f1e0*/  @!P0 BRA `(.L_x_117) ;  /* 0xfffffffc00f08947 */ /* 0x008fea000383ffff */
[----:B------:R-:W-:Y:S05]  /*f1f0*/  BRA `(.L_x_118) ;  /* 0xffffff4c00dc7947 */ /* 0x000fea000383ffff */
.L_x_48:
[----:B------:R-:W-:Y:S02]  /*f200*/  MOV R8, UR23 ;  /* 0x0000001700087c02 */ /* 0x000fe40008000f00 */
[----:B------:R-:W-:Y:S02]  /*f210*/  MOV R9, UR23 ;  /* 0x0000001700097c02 */ /* 0x000fe40008000f00 */
[----:B------:R-:W-:-:S07]  /*f220*/  MOV R5, UR4 ;  /* 0x0000000400057c02 */ /* 0x000fce0008000f00 */
.L_x_119:
[----:B-1----:R1:W2:Y:S02]  /*f230*/  SYNCS.PHASECHK.TRANS64.TRYWAIT P0, [R5+URZ+0x88], R9 ;  /* 0x00008809050075a7 */ /* 0x0022a400080011ff */
[----:B--2---:R-:W-:Y:S05]  /*f240*/  @!P0 NANOSLEEP.SYNCS 0x989680 ;  /* 0x009896800000895d */ /* 0x004fea0003900000 */
[----:B------:R-:W2:Y:S02]  /*f250*/  @!P0 SYNCS.PHASECHK.TRANS64 P0, [R5+URZ+0x88], R9 ;  /* 0x00008809050085a7 */ /* 0x000ea400080010ff */
[----:B--2---:R-:W-:Y:S05]  /*f260*/  @!P0 BRA `(.L_x_119) ;  /* 0xfffffffc00f08947 */ /* 0x004fea000383ffff */
[----:B------:R-:W-:Y:S05]  /*f270*/  BRA `(.L_x_120) ;  /* 0xffffff5000947947 */ /* 0x000fea000383ffff */
.L_x_49:
[----:B------:R-:W-:Y:S01]  /*f280*/  MOV R4, UR4 ;  /* 0x0000000400047c02 */ /* 0x000fe20008000f00 */
[----:B------:R-:W-:Y:S01]  /*f290*/  UMOV UR10, UR23 ;  /* 0x00000017000a7c82 */ /* 0x000fe20008000000 */
[----:B------:R-:W-:-:S05]  /*f2a0*/  UMOV UR11, UR23 ;  /* 0x00000017000b7c82 */ /* 0x000fca0008000000 */
.L_x_121:
[----:B------:R-:W-:Y:S02]  /*f2b0*/  MOV R6, UR10 ;  /* 0x0000000a00067c02 */ /* 0x000fe40008000f00 */
[----:B-1----:R-:W-:-:S04]  /*f2c0*/  MOV R7, UR11 ;  /* 0x0000000b00077c02 */ /* 0x002fc80008000f00 */
[----:B------:R1:W2:Y:S03]  /*f2d0*/  SYNCS.PHASECHK.TRANS64.TRYWAIT P0, [R4+URZ+0x90], R7 ;  /* 0x00009007040075a7 */ /* 0x0002a600080011ff */
[----:B--2---:R-:W-:Y:S05]  /*f2e0*/  @!P0 NANOSLEEP.SYNCS 0x989680 ;  /* 0x009896800000895d */ /* 0x004fea0003900000 */
[----:B------:R-:W2:Y:S02]  /*f2f0*/  @!P0 SYNCS.PHASECHK.TRANS64 P0, [R4+URZ+0x90], R7 ;  /* 0x00009007040085a7 */ /* 0x000ea400080010ff */
[----:B--2---:R-:W-:Y:S05]  /*f300*/  @!P0 BRA `(.L_x_121) ;  /* 0xfffffffc00e88947 */ /* 0x004fea000383ffff */
[----:B------:R-:W-:Y:S05]  /*f310*/  BRA `(.L_x_122) ;  /* 0xffffff5000e87947 */ /* 0x000fea000383ffff */
.L_x_50:
[----:B------:R-:W-:-:S07]  /*f320*/  MOV R4, UR4 ;  /* 0x0000000400047c02 */ /* 0x000fce0008000f00 */
.L_x_123:
[----:B-1----:R1:W2:Y:S02]  /*f330*/  SYNCS.PHASECHK.TRANS64.TRYWAIT P0, [R4+URZ+0xf0], RZ ;  /* 0x0000f0ff040075a7 */ /* 0x0022a400080011ff */
[----:B--2---:R-:W-:Y:S05]  /*f340*/  @!P0 NANOSLEEP.SYNCS 0x989680 ;  /* 0x009896800000895d */ /* 0x004fea0003900000 */
[----:B------:R-:W2:Y:S02]  /*f350*/  @!P0 SYNCS.PHASECHK.TRANS64 P0, [R4+URZ+0xf0], RZ ;  /* 0x0000f0ff040085a7 */ /* 0x000ea400080010ff */
[----:B--2---:R-:W-:Y:S05]  /*f360*/  @!P0 BRA `(.L_x_123) ;  /* 0xfffffffc00f08947 */ /* 0x004fea000383ffff */
[----:B------:R-:W-:Y:S05]  /*f370*/  BRA `(.L_x_124) ;  /* 0xffffff5400207947 */ /* 0x000fea000383ffff */
.L_x_57:
[----:B------:R-:W-:-:S07]  /*f380*/  MOV R4, UR4 ;  /* 0x0000000400047c02 */ /* 0x000fce0008000f00 */
.L_x_125:
[----:B-1----:R1:W2:Y:S02]  /*f390*/  SYNCS.PHASECHK.TRANS64.TRYWAIT P0, [R4+URZ+0xc0], RZ ;  /* 0x0000c0ff040075a7 */ /* 0x0022a400080011ff */
[----:B--2---:R-:W-:Y:S05]  /*f3a0*/  @!P0 NANOSLEEP.SYNCS 0x989680 ;  /* 0x009896800000895d */ /* 0x004fea0003900000 */
[----:B------:R-:W2:Y:S02]  /*f3b0*/  @!P0 SYNCS.PHASECHK.TRANS64 P0, [R4+URZ+0xc0], RZ ;  /* 0x0000c0ff040085a7 */ /* 0x000ea400080010ff */
[----:B--2---:R-:W-:Y:S05]  /*f3c0*/  @!P0 BRA `(.L_x_125) ;  /* 0xfffffffc00f08947 */ /* 0x004fea000383ffff */
[----:B------:R-:W-:Y:S05]  /*f3d0*/  BRA `(.L_x_126) ;  /* 0xffffff5c00087947 */ /* 0x000fea000383ffff */
.L_x_61:
[----:B------:R-:W-:Y:S02]  /*f3e0*/  MOV R4, UR8 ;  /* 0x0000000800047c02 */ /* 0x000fe40008000f00 */
[----:B------:R-:W-:Y:S02]  /*f3f0*/  MOV R6, 0x80000000 ;  /* 0x8000000000067802 */ /* 0x000fe40000000f00 */
[----:B------:R-:W-:-:S07]  /*f400*/  MOV R7, 0x80000000 ;  /* 0x8000000000077802 */ /* 0x000fce0000000f00 */
.L_x_127:
[----:B-1----:R1:W2:Y:S02]  /*f410*/  SYNCS.PHASECHK.TRANS64.TRYWAIT P0, [R4+URZ+0xb8], R7 ;  /* 0x0000b807040075a7 */ /* 0x0022a400080011ff */
[----:B--2---:R-:W-:Y:S05]  /*f420*/  @!P0 NANOSLEEP.SYNCS 0x989680 ;  /* 0x009896800000895d */ /* 0x004fea0003900000 */
[----:B------:R-:W2:Y:S02]  /*f430*/  @!P0 SYNCS.PHASECHK.TRANS64 P0, [R4+URZ+0xb8], R7 ;  /* 0x0000b807040085a7 */ /* 0x000ea400080010ff */
[----:B--2---:R-:W-:Y:S05]  /*f440*/  @!P0 BRA `(.L_x_127) ;  /* 0xfffffffc00f08947 */ /* 0x004fea000383ffff */
[----:B------:R-:W-:Y:S05]  /*f450*/  BRA `(.L_x_128) ;  /* 0xffffff5c00b07947 */ /* 0x000fea000383ffff */
.L_x_62:
[----:B------:R-:W-:-:S07]  /*f460*/  MOV R4, UR8 ;  /* 0x0000000800047c02 */ /* 0x000fce0008000f00 */
.L_x_129:
[----:B-1----:R1:W2:Y:S02]  /*f470*/  SYNCS.PHASECHK.TRANS64.TRYWAIT P0, [R4+URZ+0x80], RZ ;  /* 0x000080ff040075a7 */ /* 0x0022a400080011ff */
[----:B--2---:R-:W-:Y:S05]  /*f480*/  @!P0 NANOSLEEP.SYNCS 0x989680 ;  /* 0x009896800000895d */ /* 0x004fea0003900000 */
[----:B------:R-:W2:Y:S02]  /*f490*/  @!P0 SYNCS.PHASECHK.TRANS64 P0, [R4+URZ+0x80], RZ ;  /* 0x000080ff040085a7 */ /* 0x000ea400080010ff */
[----:B--2---:R-:W-:Y:S05]  /*f4a0*/  @!P0 BRA `(.L_x_129) ;  /* 0xfffffffc00f08947 */ /* 0x004fea000383ffff */
[----:B------:R-:W-:Y:S05]  /*f4b0*/  BRA `(.L_x_130) ;  /* 0xffffff6000907947 */ /* 0x000fea000383ffff */
.L_x_63:
[----:B------:R-:W-:-:S07]  /*f4c0*/  MOV R4, UR8 ;  /* 0x0000000800047c02 */ /* 0x000fce0008000f00 */
.L_x_131:
[----:B-1----:R1:W2:Y:S02]  /*f4d0*/  SYNCS.PHASECHK.TRANS64.TRYWAIT P0, [R4+URZ+0xb8], RZ ;  /* 0x0000b8ff040075a7 */ /* 0x0022a400080011ff */
[----:B--2---:R-:W-:Y:S05]  /*f4e0*/  @!P0 NANOSLEEP.SYNCS 0x989680 ;  /* 0x009896800000895d */ /* 0x004fea0003900000 */
[----:B------:R-:W2:Y:S02]  /*f4f0*/  @!P0 SYNCS.PHASECHK.TRANS64 P0, [R4+URZ+0xb8], RZ ;  /* 0x0000b8ff040085a7 */ /* 0x000ea400080010ff */
[----:B--2---:R-:W-:Y:S05]  /*f500*/  @!P0 BRA `(.L_x_131) ;  /* 0xfffffffc00f08947 */ /* 0x004fea000383ffff */
[----:B------:R-:W-:Y:S05]  /*f510*/  BRA `(.L_x_132) ;  /* 0xffffff8800247947 */ /* 0x000fea000383ffff */
.L_x_65:
[----:B------:R-:W-:Y:S02]  /*f520*/  MOV R6, UR4 ;  /* 0x0000000400067c02 */ /* 0x000fe40008000f00 */
[----:B------:R-:W-:Y:S02]  /*f530*/  MOV R7, UR4 ;  /* 0x0000000400077c02 */ /* 0x000fe40008000f00 */
[----:B------:R-:W-:-:S07]  /*f540*/  MOV R4, UR8 ;  /* 0x0000000800047c02 */ /* 0x000fce0008000f00 */
.L_x_133:
[----:B-1----:R1:W4:Y:S02]  /*f550*/  SYNCS.PHASECHK.TRANS64.TRYWAIT P0, [R4+URZ+0x80], R7 ;  /* 0x00008007040075a7 */ /* 0x00232400080011ff */
[----:B----4-:R-:W-:Y:S05]  /*f560*/  @!P0 NANOSLEEP.SYNCS 0x989680 ;  /* 0x009896800000895d */ /* 0x010fea0003900000 */
[----:B------:R-:W4:Y:S02]  /*f570*/  @!P0 SYNCS.PHASECHK.TRANS64 P0, [R4+URZ+0x80], R7 ;  /* 0x00008007040085a7 */ /* 0x000f2400080010ff */
[----:B----4-:R-:W-:Y:S05]  /*f580*/  @!P0 BRA `(.L_x_133) ;  /* 0xfffffffc00f08947 */ /* 0x010fea000383ffff */
[----:B------:R-:W-:Y:S05]  /*f590*/  BRA `(.L_x_134) ;  /* 0xffffff8800647947 */ /* 0x000fea000383ffff */
.L_x_66:
[----:B------:R-:W-:Y:S02]  /*f5a0*/  MOV R6, UR4 ;  /* 0x0000000400067c02 */ /* 0x000fe40008000f00 */
[----:B------:R-:W-:Y:S02]  /*f5b0*/  MOV R7, UR4 ;  /* 0x0000000400077c02 */ /* 0x000fe40008000f00 */
[----:B------:R-:W-:-:S07]  /*f5c0*/  MOV R4, UR8 ;  /* 0x0000000800047c02 */ /* 0x000fce0008000f00 */
.L_x_135:
[----:B-1----:R1:W2:Y:S02]  /*f5d0*/  SYNCS.PHASECHK.TRANS64.TRYWAIT P0, [R4+URZ+0xb8], R7 ;  /* 0x0000b807040075a7 */ /* 0x0022a400080011ff */
[----:B--2---:R-:W-:Y:S05]  /*f5e0*/  @!P0 NANOSLEEP.SYNCS 0x989680 ;  /* 0x009896800000895d */ /* 0x004fea0003900000 */
[----:B------:R-:W2:Y:S02]  /*f5f0*/  @!P0 SYNCS.PHASECHK.TRANS64 P0, [R4+URZ+0xb8], R7 ;  /* 0x0000b807040085a7 */ /* 0x000ea400080010ff */
[----:B--2---:R-:W-:Y:S05]  /*f600*/  @!P0 BRA `(.L_x_135) ;  /* 0xfffffffc00f08947 */ /* 0x004fea000383ffff */
[----:B------:R-:W-:Y:S05]  /*f610*/  BRA `(.L_x_136) ;  /* 0xffffffa800bc7947 */ /* 0x000fea000383ffff */
.L_x_69:
[----:B------:R-:W-:Y:S02]  /*f620*/  MOV R6, UR4 ;  /* 0x0000000400067c02 */ /* 0x000fe40008000f00 */
[----:B------:R-:W-:Y:S02]  /*f630*/  MOV R7, UR4 ;  /* 0x0000000400077c02 */ /* 0x000fe40008000f00 */
[----:B------:R-:W-:-:S07]  /*f640*/  MOV R4, UR7 ;  /* 0x0000000700047c02 */ /* 0x000fce0008000f00 */
.L_x_137:
[----:B-1----:R1:W2:Y:S02]  /*f650*/  SYNCS.PHASECHK.TRANS64.TRYWAIT P0, [R4+URZ+0x80], R7 ;  /* 0x00008007040075a7 */ /* 0x0022a400080011ff */
[----:B--2---:R-:W-:Y:S05]  /*f660*/  @!P0 NANOSLEEP.SYNCS 0x989680 ;  /* 0x009896800000895d */ /* 0x004fea0003900000 */
[----:B------:R-:W2:Y:S02]  /*f670*/  @!P0 SYNCS.PHASECHK.TRANS64 P0, [R4+URZ+0x80], R7 ;  /* 0x00008007040085a7 */ /* 0x000ea400080010ff */
[----:B--2---:R-:W-:Y:S05]  /*f680*/  @!P0 BRA `(.L_x_137) ;  /* 0xfffffffc00f08947 */ /* 0x004fea000383ffff */
[----:B------:R-:W-:Y:S05]  /*f690*/  BRA `(.L_x_138) ;  /* 0xffffffb0002c7947 */ /* 0x000fea000383ffff */
.L_x_70:
[----:B------:R-:W-:Y:S02]  /*f6a0*/  MOV R6, UR4 ;  /* 0x0000000400067c02 */ /* 0x000fe40008000f00 */
[----:B------:R-:W-:Y:S02]  /*f6b0*/  MOV R7, UR4 ;  /* 0x0000000400077c02 */ /* 0x000fe40008000f00 */
[----:B------:R-:W-:-:S07]  /*f6c0*/  MOV R4, UR7 ;  /* 0x0000000700047c02 */ /* 0x000fce0008000f00 */
.L_x_139:
[----:B-1----:R1:W2:Y:S02]  /*f6d0*/  SYNCS.PHASECHK.TRANS64.TRYWAIT P0, [R4+URZ+0xb8], R7 ;  /* 0x0000b807040075a7 */ /* 0x0022a400080011ff */
[----:B--2---:R-:W-:Y:S05]  /*f6e0*/  @!P0 NANOSLEEP.SYNCS 0x989680 ;  /* 0x009896800000895d */ /* 0x004fea0003900000 */
[----:B------:R-:W2:Y:S02]  /*f6f0*/  @!P0 SYNCS.PHASECHK.TRANS64 P0, [R4+URZ+0xb8], R7 ;  /* 0x0000b807040085a7 */ /* 0x000ea400080010ff */
[----:B--2---:R-:W-:Y:S05]  /*f700*/  @!P0 BRA `(.L_x_139) ;  /* 0xfffffffc00f08947 */ /* 0x004fea000383ffff */
[----:B------:R-:W-:Y:S05]  /*f710*/  BRA `(.L_x_140) ;  /* 0xffffffc400b87947 */ /* 0x000fea000383ffff */
.L_x_72:
[----:B------:R-:W-:Y:S02]  /*f720*/  MOV R6, UR4 ;  /* 0x0000000400067c02 */ /* 0x000fe40008000f00 */
[----:B------:R-:W-:-:S07]  /*f730*/  MOV R7, UR4 ;  /* 0x0000000400077c02 */ /* 0x000fce0008000f00 */
.L_x_141:
[----:B-1----:R1:W2:Y:S02]  /*f740*/  SYNCS.PHASECHK.TRANS64.TRYWAIT P0, [R4+URZ+0xb8], R7 ;  /* 0x0000b807040075a7 */ /* 0x0022a400080011ff */
[----:B--2---:R-:W-:Y:S05]  /*f750*/  @!P0 NANOSLEEP.SYNCS 0x989680 ;  /* 0x009896800000895d */ /* 0x004fea0003900000 */
[----:B------:R-:W2:Y:S02]  /*f760*/  @!P0 SYNCS.PHASECHK.TRANS64 P0, [R4+URZ+0xb8], R7 ;  /* 0x0000b807040085a7 */ /* 0x000ea400080010ff */
[----:B--2---:R-:W-:Y:S05]  /*f770*/  @!P0 BRA `(.L_x_141) ;  /* 0xfffffffc00f08947 */ /* 0x004fea000383ffff */
[----:B------:R-:W-:Y:S05]  /*f780*/  BRA `(.L_x_142) ;  /* 0xffffffcc00047947 */ /* 0x000fea000383ffff */
.L_x_81:
[----:B-1----:R1:W3:Y:S02]  /*f790*/  SYNCS.PHASECHK.TRANS64.TRYWAIT P0, [R40+URZ+0xa0], RZ ;  /* 0x0000a0ff280075a7 */ /* 0x0022e400080011ff */
[----:B---3--:R-:W-:Y:S05]  /*f7a0*/  @!P0 NANOSLEEP.SYNCS 0x989680 ;  /* 0x009896800000895d */ /* 0x008fea0003900000 */
[----:B------:R-:W3:Y:S02]  /*f7b0*/  @!P0 SYNCS.PHASECHK.TRANS64 P0, [R40+URZ+0xa0], RZ ;  /* 0x0000a0ff280085a7 */ /* 0x000ee400080010ff */
[----:B---3--:R-:W-:Y:S05]  /*f7c0*/  @!P0 BRA `(.L_x_81) ;  /* 0xfffffffc00f08947 */ /* 0x008fea000383ffff */
[----:B------:R-:W-:Y:S05]  /*f7d0*/  BRA `(.L_x_143) ;  /* 0xffffffdc00787947 */ /* 0x000fea000383ffff */
.L_x_82:
[----:B------:R-:W-:Y:S01]  /*f7e0*/  HFMA2 R4, -RZ, RZ, -0.0 , 0 ;  /* 0x80000000ff047431 */ /* 0x000fe200000001ff */
[----:B------:R-:W-:-:S07]  /*f7f0*/  MOV R5, 0x80000000 ;  /* 0x8000000000057802 */ /* 0x000fce0000000f00 */
.L_x_144:
[----:B---3--:R3:W4:Y:S02]  /*f800*/  SYNCS.PHASECHK.TRANS64.TRYWAIT P0, [R40+URZ+0xc8], R5 ;  /* 0x0000c805280075a7 */ /* 0x00872400080011ff */
[----:B----4-:R-:W-:Y:S05]  /*f810*/  @!P0 NANOSLEEP.SYNCS 0x989680 ;  /* 0x009896800000895d */ /* 0x010fea0003900000 */
[----:B------:R-:W4:Y:S02]  /*f820*/  @!P0 SYNCS.PHASECHK.TRANS64 P0, [R40+URZ+0xc8], R5 ;  /* 0x0000c805280085a7 */ /* 0x000f2400080010ff */
[----:B----4-:R-:W-:Y:S05]  /*f830*/  @!P0 BRA `(.L_x_144) ;  /* 0xfffffffc00f08947 */ /* 0x010fea000383ffff */
[----:B------:R-:W-:Y:S05]  /*f840*/  BRA `(.L_x_145) ;  /* 0xffffffdc006c7947 */ /* 0x000fea000383ffff */
.L_x_84:
[----:B---3--:R-:W-:Y:S02]  /*f850*/  MOV R2, UR8 ;  /* 0x0000000800027c02 */ /* 0x008fe40008000f00 */
[----:B------:R-:W-:-:S07]  /*f860*/  MOV R7, R6 ;  /* 0x0000000600077202 */ /* 0x000fce0000000f00 */
.L_x_146:
[----:B--2---:R2:W3:Y:S02]  /*f870*/  SYNCS.PHASECHK.TRANS64.TRYWAIT P0, [R2+URZ+0xc8], R7 ;  /* 0x0000c807020075a7 */ /* 0x0044e400080011ff */
[----:B---3--:R-:W-:Y:S05]  /*f880*/  @!P0 NANOSLEEP.SYNCS 0x989680 ;  /* 0x009896800000895d */ /* 0x008fea0003900000 */
[----:B------:R-:W3:Y:S02]  /*f890*/  @!P0 SYNCS.PHASECHK.TRANS64 P0, [R2+URZ+0xc8], R7 ;  /* 0x0000c807020085a7 */ /* 0x000ee400080010ff */
[----:B---3--:R-:W-:Y:S05]  /*f8a0*/  @!P0 BRA `(.L_x_146) ;  /* 0xfffffffc00f08947 */ /* 0x008fea000383ffff */
[----:B------:R-:W-:Y:S05]  /*f8b0*/  BRA `(.L_x_147) ;  /* 0xffffffec00f07947 */ /* 0x000fea000383ffff */
        .weak           $__internal_0_$__cuda_sm10x_tcgen05_guardrail_trap_col_being_dealloced_not_returned_by_alloc
        .type           $__internal_0_$__cuda_sm10x_tcgen05_guardrail_trap_col_being_dealloced_not_returned_by_alloc,@function
        .size           $__internal_0_$__cuda_sm10x_tcgen05_guardrail_trap_col_being_dealloced_not_returned_by_alloc,($__internal_1_$__cuda_sm10x_tcgen05_guardrail_trap_phase_invalid_during_alloc - $__internal_0_$__cuda_sm10x_tcgen05_guardrail_trap_col_being_dealloced_not_returned_by_alloc)
$__internal_0_$__cuda_sm10x_tcgen05_guardrail_trap_col_being_dealloced_not_returned_by_alloc:
[----:B------:R-:W-:Y:S05]  /*f8c0*/  BPT.TRAP 0x1 ;  /* 0x000000040000795c */ /* 0x000fea0000300000 */
[----:B------:R-:W-:-:S04]  /*f8d0*/  HFMA2 R5, -RZ, RZ, 0, 0 ;  /* 0x00000000ff057431 */ /* 0x000fc800000001ff */
[----:B------:R-:W-:Y:S05]  /*f8e0*/  RET.REL.NODEC R4 `(kernel_cutlass_kernel_flash_attncuteflash_fwd_sm100FlashAttentionForwardSm100_object_at__tensor0000o19211101213_tensor0000o19211101213_tensor0000o19210111213_tensor0000o19211101213_tensor_0) ;  /* 0xffffff0404c47950 */ /* 0x000fea0003c3ffff */
        .weak           $__internal_1_$__cuda_sm10x_tcgen05_guardrail_trap_phase_invalid_during_alloc
        .type           $__internal_1_$__cuda_sm10x_tcgen05_guardrail_trap_phase_invalid_during_alloc,@function
        .size           $__internal_1_$__cuda_sm10x_tcgen05_guardrail_trap_phase_invalid_during_alloc,($__internal_2_$__cuda_sm10x_tcgen05_guardrail_trap_unallocated_columns_being_dealloced - $__internal_1_$__cuda_sm10x_tcgen05_guardrail_trap_phase_invalid_during_alloc)
$__internal_1_$__cuda_sm10x_tcgen05_guardrail_trap_phase_invalid_during_alloc:
[----:B------:R-:W-:Y:S05]  /*f8f0*/  BPT.TRAP 0x1 ;  /* 0x000000040000795c */ /* 0x000fea0000300000 */
[----:B------:R-:W-:-:S04]  /*f900*/  MOV R5, 0x0 ;  /* 0x0000000000057802 */ /* 0x000fc80000000f00 */
[----:B------:R-:W-:Y:S05]  /*f910*/  RET.REL.NODEC R4 `(kernel_cutlass_kernel_flash_attncuteflash_fwd_sm100FlashAttentionForwardSm100_object_at__tensor0000o19211101213_tensor0000o19211101213_tensor0000o19210111213_tensor0000o19211101213_tensor_0) ;  /* 0xffffff0404b87950 */ /* 0x000fea0003c3ffff */
        .weak           $__internal_2_$__cuda_sm10x_tcgen05_guardrail_trap_unallocated_columns_being_dealloced
        .type           $__internal_2_$__cuda_sm10x_tcgen05_guardrail_trap_unallocated_columns_being_dealloced,@function
        .size           $__internal_2_$__cuda_sm10x_tcgen05_guardrail_trap_unallocated_columns_being_dealloced,(.L_x_166 - $__internal_2_$__cuda_sm10x_tcgen05_guardrail_trap_unallocated_columns_being_dealloced)
$__internal_2_$__cuda_sm10x_tcgen05_guardrail_trap_unallocated_columns_being_dealloced:
[----:B------:R-:W-:Y:S05]  /*f920*/  BPT.TRAP 0x1 ;  /* 0x000000040000795c */ /* 0x000fea0000300000 */
[----:B------:R-:W-:-:S04]  /*f930*/  HFMA2 R5, -RZ, RZ, 0, 0 ;  /* 0x00000000ff057431 */ /* 0x000fc800000001ff */
[----:B------:R-:W-:Y:S05]  /*f940*/  RET.REL.NODEC R4 `(kernel_cutlass_kernel_flash_attncuteflash_fwd_sm100FlashAttentionForwardSm100_object_at__tensor0000o19211101213_tensor0000o19211101213_tensor0000o19210111213_tensor0000o19211101213_tensor_0) ;  /* 0xffffff0404ac7950 */ /* 0x000fea0003c3ffff */
.L_x_148:
[----:B------:R-:W-:-:S00]  /*f950*/  BRA `(.L_x_148) ;  /* 0xfffffffc00fc7947 */ /* 0x000fc0000383ffff */
[----:B------:R-:W-:-:S00]  /*f960*/  NOP ;  /* 0x0000000000007918 */ /* 0x000fc00000000000 */
        /* <DEDUP_REMOVED lines=9> */
.L_x_166:


//--------------------- .nv.shared.kernel_cutlass_kernel_flash_attncuteflash_fwd_sm100FlashAttentionForwardSm100_object_at__tensor0000o19211101213_tensor0000o19211101213_tensor0000o19210111213_tensor0000o19211101213_tensor_0 --------------------------
	.section	.nv.shared.kernel_cutlass_kernel_flash_attncuteflash_fwd_sm100FlashAttentionForwardSm100_object_at__tensor0000o19211101213_tensor0000o19211101213_tensor0000o19210111213_tensor0000o19211101213_tensor_0,"aw",@nobits
	.sectionflags	@""
	.align	1024
	.zero		1024


//--------------------- .nv.shared.reserved.0     --------------------------
	.section	.nv.shared.reserved.0,"aw",@nobits
	.align	8
	.weak		__nv_reservedSMEM_offset_0_alias
	.size		__nv_reservedSMEM_offset_0_alias, 0, 64
	.other		__nv_reservedSMEM_offset_0_alias,@"STO_CUDA_RESERVED_SHARED STV_DEFAULT"
__nv_reservedSMEM_offset_0_alias:
	.zero		0
.nv.shared.reserved.0:
	.zero		64
	.weak		__nv_reservedSMEM_allocation_phase
	.type		__nv_reservedSMEM_allocation_phase,@object
	.size		__nv_reservedSMEM_allocation_phase,(.L_0 - __nv_reservedSMEM_allocation_phase)
__nv_reservedSMEM_allocation_phase:
	.zero		1
.L_0:
	.zero		7
	.weak		__nv_reservedSMEM_devtool_atexit_pc
	.type		__nv_reservedSMEM_devtool_atexit_pc,@object
	.size		__nv_reservedSMEM_devtool_atexit_pc,(__nv_reservedSMEM_allocation_mask - __nv_reservedSMEM_devtool_atexit_pc)
__nv_reservedSMEM_devtool_atexit_pc:
	.zero		8
	.weak		__nv_reservedSMEM_allocation_mask
	.type		__nv_reservedSMEM_allocation_mask,@object
	.size		__nv_reservedSMEM_allocation_mask,(.L_2 - __nv_reservedSMEM_allocation_mask)
__nv_reservedSMEM_allocation_mask:
	.zero		4
.L_2:
	.zero		4
	.weak		__nv_reservedSMEM_tmem_allocation_pipeline_mbarrier
	.type		__nv_reservedSMEM_tmem_allocation_pipeline_mbarrier,@object
	.size		__nv_reservedSMEM_tmem_allocation_pipeline_mbarrier,(__nv_reservedSMEM_tmem_allocation_pipeline_mbarrier_parity - __nv_reservedSMEM_tmem_allocation_pipeline_mbarrier)
__nv_reservedSMEM_tmem_allocation_pipeline_mbarrier:
	.zero		8
	.weak		__nv_reservedSMEM_tmem_allocation_pipeline_mbarrier_parity
	.type		__nv_reservedSMEM_tmem_allocation_pipeline_mbarrier_parity,@object
	.size		__nv_reservedSMEM_tmem_allocation_pipeline_mbarrier_parity,(.L_4 - __nv_reservedSMEM_tmem_allocation_pipeline_mbarrier_parity)
__nv_reservedSMEM_tmem_allocation_pipeline_mbarrier_parity:
	.zero		4
.L_4:


//--------------------- .nv.constant0.kernel_cutlass_kernel_flash_attncuteflash_fwd_sm100FlashAttentionForwardSm100_object_at__tensor0000o19211101213_tensor0000o19211101213_tensor0000o19210111213_tensor0000o19211101213_tensor_0 --------------------------
	.section	.nv.constant0.kernel_cutlass_kernel_flash_attncuteflash_fwd_sm100FlashAttentionForwardSm100_object_at__tensor0000o19211101213_tensor0000o19211101213_tensor0000o19210111213_tensor0000o19211101213_tensor_0,"a",@progbits
	.sectionflags	@""
	.align	4
.nv.constant0.kernel_cutlass_kernel_flash_attncuteflash_fwd_sm100FlashAttentionForwardSm100_object_at__tensor0000o19211101213_tensor0000o19211101213_tensor0000o19210111213_tensor0000o19211101213_tensor_0:
	.zero		1640


//--------------------- SYMBOLS --------------------------

	.type		.nv.reservedSmem.offset0,@object
	.size		.nv.reservedSmem.offset0,0x4
	.type		.nv.reservedSmem.cap,@object
	.size		.nv.reservedSmem.cap,0x4
